//
// Generated by NVIDIA NVVM Compiler
//
// Compiler Build ID: CL-36424714
// Cuda compilation tools, release 13.0, V13.0.88
// Based on NVVM 20.0.0
//

.version 9.0
.target sm_100
.address_size 64

	// .globl	_Z11kernel_tanhPfm

.visible .entry _Z11kernel_tanhPfm(
	.param .u64 .ptr .align 1 _Z11kernel_tanhPfm_param_0,
	.param .u64 _Z11kernel_tanhPfm_param_1
)
{
	.reg .pred 	%p<4>;
	.reg .b32 	%r<5>;
	.reg .b32 	%f<17>;
	.reg .b64 	%rd<7>;

	ld.param.u64 	%rd2, [_Z11kernel_tanhPfm_param_0];
	ld.param.u64 	%rd3, [_Z11kernel_tanhPfm_param_1];
	mov.u32 	%r1, %ctaid.x;
	mov.u32 	%r2, %ntid.x;
	mov.u32 	%r3, %tid.x;
	mad.lo.s32 	%r4, %r1, %r2, %r3;
	cvt.s64.s32 	%rd1, %r4;
	setp.le.u64 	%p1, %rd3, %rd1;
	@%p1 bra 	$L__BB0_2;
	cvta.to.global.u64 	%rd4, %rd2;
	shl.b64 	%rd5, %rd1, 2;
	add.s64 	%rd6, %rd4, %rd5;
	ld.global.f32 	%f1, [%rd6];
	abs.f32 	%f2, %f1;
	mul.f32 	%f3, %f2, 0f4038AA3B;
	ex2.approx.ftz.f32 	%f4, %f3;
	add.f32 	%f5, %f4, 0f3F800000;
	rcp.approx.ftz.f32 	%f6, %f5;
	fma.rn.f32 	%f7, %f6, 0fC0000000, 0f3F800000;
	setp.ge.f32 	%p2, %f2, 0f41102CB4;
	selp.f32 	%f8, 0f3F800000, %f7, %p2;
	copysign.f32 	%f9, %f1, %f8;
	mul.f32 	%f10, %f1, %f1;
	fma.rn.f32 	%f11, %f10, 0f3C80F082, 0fBD563CAE;
	fma.rn.f32 	%f12, %f11, %f10, 0f3E085941;
	fma.rn.f32 	%f13, %f12, %f10, 0fBEAAA9ED;
	fma.rn.f32 	%f14, %f13, %f10, 0f00000000;
	fma.rn.f32 	%f15, %f14, %f1, %f1;
	setp.ge.f32 	%p3, %f2, 0f3F19999A;
	selp.f32 	%f16, %f9, %f15, %p3;
	st.global.f32 	[%rd6], %f16;
$L__BB0_2:
	ret;

}
	// .globl	_Z11kernel_ReLUPfm
.visible .entry _Z11kernel_ReLUPfm(
	.param .u64 .ptr .align 1 _Z11kernel_ReLUPfm_param_0,
	.param .u64 _Z11kernel_ReLUPfm_param_1
)
{
	.reg .pred 	%p<2>;
	.reg .b32 	%r<5>;
	.reg .b32 	%f<3>;
	.reg .b64 	%rd<7>;

	ld.param.u64 	%rd2, [_Z11kernel_ReLUPfm_param_0];
	ld.param.u64 	%rd3, [_Z11kernel_ReLUPfm_param_1];
	mov.u32 	%r1, %ctaid.x;
	mov.u32 	%r2, %ntid.x;
	mov.u32 	%r3, %tid.x;
	mad.lo.s32 	%r4, %r1, %r2, %r3;
	cvt.s64.s32 	%rd1, %r4;
	setp.le.u64 	%p1, %rd3, %rd1;
	@%p1 bra 	$L__BB1_2;
	cvta.to.global.u64 	%rd4, %rd2;
	shl.b64 	%rd5, %rd1, 2;
	add.s64 	%rd6, %rd4, %rd5;
	ld.global.f32 	%f1, [%rd6];
	max.f32 	%f2, %f1, 0f00000000;
	st.global.f32 	[%rd6], %f2;
$L__BB1_2:
	ret;

}
	// .globl	_Z16kernel_LeakyReLUPfm
.visible .entry _Z16kernel_LeakyReLUPfm(
	.param .u64 .ptr .align 1 _Z16kernel_LeakyReLUPfm_param_0,
	.param .u64 _Z16kernel_LeakyReLUPfm_param_1
)
{
	.reg .pred 	%p<3>;
	.reg .b32 	%r<5>;
	.reg .b32 	%f<3>;
	.reg .b64 	%rd<7>;

	ld.param.u64 	%rd3, [_Z16kernel_LeakyReLUPfm_param_0];
	ld.param.u64 	%rd4, [_Z16kernel_LeakyReLUPfm_param_1];
	mov.u32 	%r1, %ctaid.x;
	mov.u32 	%r2, %ntid.x;
	mov.u32 	%r3, %tid.x;
	mad.lo.s32 	%r4, %r1, %r2, %r3;
	cvt.s64.s32 	%rd1, %r4;
	setp.le.u64 	%p1, %rd4, %rd1;
	@%p1 bra 	$L__BB2_3;
	cvta.to.global.u64 	%rd5, %rd3;
	shl.b64 	%rd6, %rd1, 2;
	add.s64 	%rd2, %rd5, %rd6;
	ld.global.f32 	%f1, [%rd2];
	setp.geu.f32 	%p2, %f1, 0f00000000;
	@%p2 bra 	$L__BB2_3;
	mul.f32 	%f2, %f1, 0f3C23D70A;
	st.global.f32 	[%rd2], %f2;
$L__BB2_3:
	ret;

}
	// .globl	_Z12kernel_scalePvffm
.visible .entry _Z12kernel_scalePvffm(
	.param .u64 .ptr .align 1 _Z12kernel_scalePvffm_param_0,
	.param .f32 _Z12kernel_scalePvffm_param_1,
	.param .f32 _Z12kernel_scalePvffm_param_2,
	.param .u64 _Z12kernel_scalePvffm_param_3
)
{
	.reg .pred 	%p<2>;
	.reg .b32 	%r<6>;
	.reg .b32 	%f<7>;
	.reg .b64 	%rd<7>;

	ld.param.u64 	%rd2, [_Z12kernel_scalePvffm_param_0];
	ld.param.f32 	%f1, [_Z12kernel_scalePvffm_param_1];
	ld.param.f32 	%f2, [_Z12kernel_scalePvffm_param_2];
	ld.param.u64 	%rd3, [_Z12kernel_scalePvffm_param_3];
	mov.u32 	%r1, %ctaid.x;
	mov.u32 	%r2, %ntid.x;
	mov.u32 	%r3, %tid.x;
	mad.lo.s32 	%r4, %r1, %r2, %r3;
	cvt.s64.s32 	%rd1, %r4;
	setp.le.u64 	%p1, %rd3, %rd1;
	@%p1 bra 	$L__BB3_2;
	cvta.to.global.u64 	%rd4, %rd2;
	shl.b64 	%rd5, %rd1, 2;
	add.s64 	%rd6, %rd4, %rd5;
	ld.global.u32 	%r5, [%rd6];
	sub.f32 	%f3, %f2, %f1;
	cvt.rn.f32.u32 	%f4, %r5;
	mul.f32 	%f5, %f3, %f4;
	fma.rn.f32 	%f6, %f5, 0f2F800000, %f1;
	st.global.f32 	[%rd6], %f6;
$L__BB3_2:
	ret;

}
	// .globl	_Z12kernel_BLX_aPKfS0_PffffPKjm
.visible .entry _Z12kernel_BLX_aPKfS0_PffffPKjm(
	.param .u64 .ptr .align 1 _Z12kernel_BLX_aPKfS0_PffffPKjm_param_0,
	.param .u64 .ptr .align 1 _Z12kernel_BLX_aPKfS0_PffffPKjm_param_1,
	.param .u64 .ptr .align 1 _Z12kernel_BLX_aPKfS0_PffffPKjm_param_2,
	.param .f32 _Z12kernel_BLX_aPKfS0_PffffPKjm_param_3,
	.param .f32 _Z12kernel_BLX_aPKfS0_PffffPKjm_param_4,
	.param .f32 _Z12kernel_BLX_aPKfS0_PffffPKjm_param_5,
	.param .u64 .ptr .align 1 _Z12kernel_BLX_aPKfS0_PffffPKjm_param_6,
	.param .u64 _Z12kernel_BLX_aPKfS0_PffffPKjm_param_7
)
{
	.reg .pred 	%p<4>;
	.reg .b32 	%r<6>;
	.reg .b32 	%f<18>;
	.reg .b64 	%rd<16>;

	ld.param.u64 	%rd3, [_Z12kernel_BLX_aPKfS0_PffffPKjm_param_0];
	ld.param.u64 	%rd4, [_Z12kernel_BLX_aPKfS0_PffffPKjm_param_1];
	ld.param.u64 	%rd5, [_Z12kernel_BLX_aPKfS0_PffffPKjm_param_2];
	ld.param.f32 	%f1, [_Z12kernel_BLX_aPKfS0_PffffPKjm_param_3];
	ld.param.f32 	%f2, [_Z12kernel_BLX_aPKfS0_PffffPKjm_param_4];
	ld.param.f32 	%f3, [_Z12kernel_BLX_aPKfS0_PffffPKjm_param_5];
	ld.param.u64 	%rd6, [_Z12kernel_BLX_aPKfS0_PffffPKjm_param_6];
	ld.param.u64 	%rd7, [_Z12kernel_BLX_aPKfS0_PffffPKjm_param_7];
	mov.u32 	%r1, %ctaid.x;
	mov.u32 	%r2, %ntid.x;
	mov.u32 	%r3, %tid.x;
	mad.lo.s32 	%r4, %r1, %r2, %r3;
	cvt.s64.s32 	%rd1, %r4;
	setp.le.u64 	%p1, %rd7, %rd1;
	@%p1 bra 	$L__BB4_3;
	cvta.to.global.u64 	%rd8, %rd5;
	cvta.to.global.u64 	%rd9, %rd3;
	cvta.to.global.u64 	%rd10, %rd4;
	cvta.to.global.u64 	%rd11, %rd6;
	shl.b64 	%rd12, %rd1, 2;
	add.s64 	%rd13, %rd9, %rd12;
	ld.global.f32 	%f4, [%rd13];
	add.s64 	%rd14, %rd10, %rd12;
	ld.global.f32 	%f5, [%rd14];
	min.f32 	%f6, %f4, %f5;
	sub.f32 	%f7, %f4, %f5;
	abs.f32 	%f8, %f7;
	mul.f32 	%f9, %f3, %f8;
	sub.f32 	%f10, %f6, %f9;
	max.f32 	%f11, %f4, %f5;
	add.f32 	%f12, %f11, %f9;
	add.s64 	%rd15, %rd11, %rd12;
	ld.global.u32 	%r5, [%rd15];
	sub.f32 	%f13, %f12, %f10;
	cvt.rn.f32.u32 	%f14, %r5;
	mul.f32 	%f15, %f13, %f14;
	fma.rn.f32 	%f16, %f15, 0f2F800000, %f10;
	add.s64 	%rd2, %rd8, %rd12;
	setp.lt.f32 	%p2, %f16, %f1;
	selp.f32 	%f17, %f1, %f16, %p2;
	st.global.f32 	[%rd2], %f17;
	setp.leu.f32 	%p3, %f17, %f2;
	@%p3 bra 	$L__BB4_3;
	st.global.f32 	[%rd2], %f2;
$L__BB4_3:
	ret;

}
	// .globl	_Z10kernel_RBSPjPKfm
.visible .entry _Z10kernel_RBSPjPKfm(
	.param .u64 .ptr .align 1 _Z10kernel_RBSPjPKfm_param_0,
	.param .u64 .ptr .align 1 _Z10kernel_RBSPjPKfm_param_1,
	.param .u64 _Z10kernel_RBSPjPKfm_param_2
)
{
	.reg .pred 	%p<5>;
	.reg .b32 	%r<11>;
	.reg .b32 	%f<51>;
	.reg .b64 	%rd<10>;

	ld.param.u64 	%rd2, [_Z10kernel_RBSPjPKfm_param_0];
	ld.param.u64 	%rd3, [_Z10kernel_RBSPjPKfm_param_1];
	ld.param.u64 	%rd4, [_Z10kernel_RBSPjPKfm_param_2];
	mov.u32 	%r1, %ctaid.x;
	mov.u32 	%r2, %ntid.x;
	mov.u32 	%r3, %tid.x;
	mad.lo.s32 	%r4, %r1, %r2, %r3;
	cvt.s64.s32 	%rd1, %r4;
	setp.le.u64 	%p1, %rd4, %rd1;
	@%p1 bra 	$L__BB5_2;
	cvta.to.global.u64 	%rd5, %rd3;
	cvta.to.global.u64 	%rd6, %rd2;
	shl.b64 	%rd7, %rd1, 2;
	add.s64 	%rd8, %rd5, %rd7;
	ld.global.f32 	%f1, [%rd8];
	mov.f32 	%f2, 0f00000000;
	mov.f32 	%f3, 0f3F000000;
	mul.rn.f32 	%f4, %f3, %f2;
	mov.f32 	%f5, 0f3DF6384F;
	mul.rn.f32 	%f6, %f5, %f2;
	fma.rn.f32 	%f7, %f4, 0f3FB8AA3B, 0f00000000;
	add.f32 	%f8, %f7, 0f00000000;
	mul.f32 	%f9, %f6, 0f40400000;
	fma.rn.f32 	%f10, %f9, %f4, %f8;
	fma.rn.f32 	%f11, %f6, 0f00000000, %f10;
	mov.f32 	%f12, 0fBF800000;
	add.rn.f32 	%f13, %f12, %f11;
	mov.f32 	%f14, 0f3F800000;
	add.rn.f32 	%f15, %f13, %f14;
	neg.f32 	%f16, %f15;
	add.rn.f32 	%f17, %f11, %f16;
	mov.f32 	%f18, 0f40000000;
	mul.rn.f32 	%f19, %f13, %f18;
	neg.f32 	%f20, %f19;
	fma.rn.f32 	%f21, %f13, 0f40000000, %f20;
	fma.rn.f32 	%f22, %f17, 0f40000000, %f21;
	cvt.rni.f32.f32 	%f23, %f19;
	sub.f32 	%f24, %f19, %f23;
	add.f32 	%f25, %f24, %f22;
	fma.rn.f32 	%f26, %f25, 0f391FCB8E, 0f3AAF85ED;
	fma.rn.f32 	%f27, %f26, %f25, 0f3C1D9856;
	fma.rn.f32 	%f28, %f27, %f25, 0f3D6357BB;
	fma.rn.f32 	%f29, %f28, %f25, 0f3E75FDEC;
	fma.rn.f32 	%f30, %f29, %f25, 0f3F317218;
	fma.rn.f32 	%f31, %f30, %f25, 0f3F800000;
	cvt.rzi.s32.f32 	%r5, %f23;
	setp.gt.f32 	%p2, %f23, 0f00000000;
	selp.b32 	%r6, 0, -2097152000, %p2;
	add.s32 	%r7, %r6, 2130706432;
	mov.b32 	%f32, %r7;
	mul.f32 	%f33, %f31, %f32;
	shl.b32 	%r8, %r5, 23;
	sub.s32 	%r9, %r8, %r6;
	mov.b32 	%f34, %r9;
	mul.f32 	%f35, %f33, %f34;
	abs.f32 	%f36, %f19;
	setp.gt.f32 	%p3, %f36, 0f43180000;
	setp.lt.f32 	%p4, %f19, 0f00000000;
	selp.f32 	%f37, 0f00000000, 0f7F800000, %p4;
	selp.f32 	%f38, %f37, %f35, %p3;
	fma.rn.f32 	%f39, %f1, 0f40000000, %f38;
	sqrt.rn.f32 	%f40, %f39;
	mov.f32 	%f41, 0fBF000000;
	sub.f32 	%f42, %f41, %f40;
	mul.f32 	%f43, %f42, 0f3F000000;
	fma.rn.f32 	%f44, %f42, 0f3F000000, %f43;
	add.f32 	%f45, %f40, 0fBF000000;
	mul.f32 	%f46, %f45, 0f3F000000;
	fma.rn.f32 	%f47, %f45, 0f3F000000, %f46;
	max.f32 	%f48, %f44, %f47;
	add.f32 	%f49, %f48, 0fBF800000;
	cvt.rpi.f32.f32 	%f50, %f49;
	cvt.rzi.u32.f32 	%r10, %f50;
	add.s64 	%rd9, %rd6, %rd7;
	st.global.u32 	[%rd9], %r10;
$L__BB5_2:
	ret;

}
	// .globl	_Z11kernel_fillPffm
.visible .entry _Z11kernel_fillPffm(
	.param .u64 .ptr .align 1 _Z11kernel_fillPffm_param_0,
	.param .f32 _Z11kernel_fillPffm_param_1,
	.param .u64 _Z11kernel_fillPffm_param_2
)
{
	.reg .pred 	%p<2>;
	.reg .b32 	%r<5>;
	.reg .b32 	%f<2>;
	.reg .b64 	%rd<7>;

	ld.param.u64 	%rd2, [_Z11kernel_fillPffm_param_0];
	ld.param.f32 	%f1, [_Z11kernel_fillPffm_param_1];
	ld.param.u64 	%rd3, [_Z11kernel_fillPffm_param_2];
	mov.u32 	%r1, %ctaid.x;
	mov.u32 	%r2, %ntid.x;
	mov.u32 	%r3, %tid.x;
	mad.lo.s32 	%r4, %r1, %r2, %r3;
	cvt.s64.s32 	%rd1, %r4;
	setp.le.u64 	%p1, %rd3, %rd1;
	@%p1 bra 	$L__BB6_2;
	cvta.to.global.u64 	%rd4, %rd2;
	shl.b64 	%rd5, %rd1, 2;
	add.s64 	%rd6, %rd4, %rd5;
	st.global.f32 	[%rd6], %f1;
$L__BB6_2:
	ret;

}
	// .globl	_Z9kernel_L2PKfPfjm
.visible .entry _Z9kernel_L2PKfPfjm(
	.param .u64 .ptr .align 1 _Z9kernel_L2PKfPfjm_param_0,
	.param .u64 .ptr .align 1 _Z9kernel_L2PKfPfjm_param_1,
	.param .u32 _Z9kernel_L2PKfPfjm_param_2,
	.param .u64 _Z9kernel_L2PKfPfjm_param_3
)
{
	.reg .pred 	%p<34>;
	.reg .b32 	%r<47>;
	.reg .b32 	%f<206>;
	.reg .b64 	%rd<24>;

	ld.param.u64 	%rd13, [_Z9kernel_L2PKfPfjm_param_0];
	ld.param.u64 	%rd11, [_Z9kernel_L2PKfPfjm_param_1];
	ld.param.u32 	%r4, [_Z9kernel_L2PKfPfjm_param_2];
	ld.param.u64 	%rd12, [_Z9kernel_L2PKfPfjm_param_3];
	cvta.to.global.u64 	%rd1, %rd13;
	mov.u32 	%r5, %ctaid.x;
	mov.u32 	%r6, %ntid.x;
	mov.u32 	%r7, %tid.x;
	mad.lo.s32 	%r8, %r5, %r6, %r7;
	cvt.s64.s32 	%rd2, %r8;
	setp.le.u64 	%p1, %rd12, %rd2;
	@%p1 bra 	$L__BB7_24;
	cvta.to.global.u64 	%rd14, %rd11;
	shl.b64 	%rd15, %rd2, 2;
	add.s64 	%rd3, %rd14, %rd15;
	mov.b32 	%r9, 0;
	st.global.u32 	[%rd3], %r9;
	setp.eq.s32 	%p2, %r4, 0;
	mov.f32 	%f205, 0f00000000;
	@%p2 bra 	$L__BB7_23;
	setp.eq.s32 	%p3, %r4, 1;
	mov.b64 	%rd23, 0;
	mov.f32 	%f205, 0f00000000;
	@%p3 bra 	$L__BB7_16;
	and.b32  	%r10, %r4, -2;
	neg.s32 	%r46, %r10;
	shl.b64 	%rd4, %rd12, 2;
	add.s64 	%rd22, %rd1, %rd15;
	shl.b64 	%rd6, %rd12, 3;
	mov.f32 	%f205, 0f00000000;
$L__BB7_4:
	ld.global.f32 	%f2, [%rd22];
	abs.f32 	%f3, %f2;
	setp.eq.f32 	%p4, %f2, 0f3F800000;
	mov.f32 	%f201, 0f3F800000;
	@%p4 bra 	$L__BB7_9;
	setp.num.f32 	%p5, %f3, %f3;
	@%p5 bra 	$L__BB7_7;
	mov.f32 	%f84, 0f40000000;
	add.rn.f32 	%f201, %f2, %f84;
	bra.uni 	$L__BB7_9;
$L__BB7_7:
	setp.lt.f32 	%p6, %f3, 0f00800000;
	mul.f32 	%f29, %f3, 0f4B800000;
	selp.f32 	%f30, %f29, %f3, %p6;
	mov.b32 	%r11, %f30;
	add.s32 	%r12, %r11, -1060439283;
	and.b32  	%r13, %r12, -8388608;
	sub.s32 	%r14, %r11, %r13;
	mov.b32 	%f31, %r14;
	cvt.rn.f32.s32 	%f32, %r13;
	selp.f32 	%f33, 0fC1C00000, 0f00000000, %p6;
	fma.rn.f32 	%f34, %f32, 0f34000000, %f33;
	add.f32 	%f35, %f31, 0fBF800000;
	add.f32 	%f36, %f31, 0f3F800000;
	rcp.approx.ftz.f32 	%f37, %f36;
	add.f32 	%f38, %f35, %f35;
	mul.f32 	%f39, %f38, %f37;
	mul.f32 	%f40, %f39, %f39;
	neg.f32 	%f41, %f39;
	sub.f32 	%f42, %f35, %f39;
	add.f32 	%f43, %f42, %f42;
	fma.rn.f32 	%f44, %f41, %f35, %f43;
	mul.rn.f32 	%f45, %f37, %f44;
	fma.rn.f32 	%f46, %f40, 0f3A2C32E4, 0f3B52E7DB;
	fma.rn.f32 	%f47, %f46, %f40, 0f3C93BB73;
	fma.rn.f32 	%f48, %f47, %f40, 0f3DF6384F;
	mul.rn.f32 	%f49, %f48, %f40;
	fma.rn.f32 	%f50, %f39, 0f3FB8AA3B, %f34;
	mul.f32 	%f51, %f49, 0f40400000;
	sub.f32 	%f52, %f34, %f50;
	fma.rn.f32 	%f53, %f39, 0f3FB8AA3B, %f52;
	fma.rn.f32 	%f54, %f45, 0f3FB8AA3B, %f53;
	fma.rn.f32 	%f55, %f39, 0f32A55E34, %f54;
	fma.rn.f32 	%f56, %f51, %f45, %f55;
	fma.rn.f32 	%f57, %f49, %f39, %f56;
	add.rn.f32 	%f58, %f50, %f57;
	mov.f32 	%f59, 0f40000000;
	mul.rn.f32 	%f60, %f58, %f59;
	cvt.rni.f32.f32 	%f61, %f60;
	sub.f32 	%f62, %f60, %f61;
	neg.f32 	%f63, %f60;
	fma.rn.f32 	%f64, %f58, 0f40000000, %f63;
	neg.f32 	%f65, %f50;
	add.rn.f32 	%f66, %f58, %f65;
	neg.f32 	%f67, %f66;
	add.rn.f32 	%f68, %f57, %f67;
	fma.rn.f32 	%f69, %f68, 0f40000000, %f64;
	add.f32 	%f70, %f62, %f69;
	setp.gt.f32 	%p7, %f61, 0f00000000;
	selp.b32 	%r15, 0, -2097152000, %p7;
	setp.neu.f32 	%p8, %f2, 0f00000000;
	setp.neu.f32 	%p9, %f3, 0f7F800000;
	setp.lt.f32 	%p10, %f60, 0f00000000;
	selp.f32 	%f71, 0f00000000, 0f7F800000, %p10;
	abs.f32 	%f72, %f60;
	setp.gt.f32 	%p11, %f72, 0f43180000;
	cvt.rzi.s32.f32 	%r16, %f61;
	shl.b32 	%r17, %r16, 23;
	sub.s32 	%r18, %r17, %r15;
	mov.b32 	%f73, %r18;
	add.s32 	%r19, %r15, 2130706432;
	mov.b32 	%f74, %r19;
	fma.rn.f32 	%f75, %f70, 0f391FCB8E, 0f3AAF85ED;
	fma.rn.f32 	%f76, %f75, %f70, 0f3C1D9856;
	fma.rn.f32 	%f77, %f76, %f70, 0f3D6357BB;
	fma.rn.f32 	%f78, %f77, %f70, 0f3E75FDEC;
	fma.rn.f32 	%f79, %f78, %f70, 0f3F317218;
	fma.rn.f32 	%f80, %f79, %f70, 0f3F800000;
	mul.f32 	%f81, %f80, %f74;
	mul.f32 	%f82, %f81, %f73;
	selp.f32 	%f201, %f71, %f82, %p11;
	and.pred  	%p12, %p8, %p9;
	@%p12 bra 	$L__BB7_9;
	add.f32 	%f83, %f2, %f2;
	mov.b32 	%r20, %f83;
	and.b32  	%r21, %r20, 2147483647;
	mov.b32 	%f201, %r21;
$L__BB7_9:
	add.f32 	%f8, %f201, %f205;
	st.global.f32 	[%rd3], %f8;
	add.s64 	%rd18, %rd22, %rd4;
	ld.global.f32 	%f9, [%rd18];
	abs.f32 	%f10, %f9;
	setp.eq.f32 	%p13, %f9, 0f3F800000;
	mov.f32 	%f202, 0f3F800000;
	@%p13 bra 	$L__BB7_14;
	setp.nan.f32 	%p14, %f10, %f10;
	@%p14 bra 	$L__BB7_13;
	setp.lt.f32 	%p15, %f10, 0f00800000;
	mul.f32 	%f86, %f10, 0f4B800000;
	selp.f32 	%f87, %f86, %f10, %p15;
	mov.b32 	%r22, %f87;
	add.s32 	%r23, %r22, -1060439283;
	and.b32  	%r24, %r23, -8388608;
	sub.s32 	%r25, %r22, %r24;
	mov.b32 	%f88, %r25;
	cvt.rn.f32.s32 	%f89, %r24;
	selp.f32 	%f90, 0fC1C00000, 0f00000000, %p15;
	fma.rn.f32 	%f91, %f89, 0f34000000, %f90;
	add.f32 	%f92, %f88, 0fBF800000;
	add.f32 	%f93, %f88, 0f3F800000;
	rcp.approx.ftz.f32 	%f94, %f93;
	add.f32 	%f95, %f92, %f92;
	mul.f32 	%f96, %f95, %f94;
	mul.f32 	%f97, %f96, %f96;
	neg.f32 	%f98, %f96;
	sub.f32 	%f99, %f92, %f96;
	add.f32 	%f100, %f99, %f99;
	fma.rn.f32 	%f101, %f98, %f92, %f100;
	mul.rn.f32 	%f102, %f94, %f101;
	fma.rn.f32 	%f103, %f97, 0f3A2C32E4, 0f3B52E7DB;
	fma.rn.f32 	%f104, %f103, %f97, 0f3C93BB73;
	fma.rn.f32 	%f105, %f104, %f97, 0f3DF6384F;
	mul.rn.f32 	%f106, %f105, %f97;
	fma.rn.f32 	%f107, %f96, 0f3FB8AA3B, %f91;
	mul.f32 	%f108, %f106, 0f40400000;
	sub.f32 	%f109, %f91, %f107;
	fma.rn.f32 	%f110, %f96, 0f3FB8AA3B, %f109;
	fma.rn.f32 	%f111, %f102, 0f3FB8AA3B, %f110;
	fma.rn.f32 	%f112, %f96, 0f32A55E34, %f111;
	fma.rn.f32 	%f113, %f108, %f102, %f112;
	fma.rn.f32 	%f114, %f106, %f96, %f113;
	add.rn.f32 	%f115, %f107, %f114;
	mov.f32 	%f116, 0f40000000;
	mul.rn.f32 	%f117, %f115, %f116;
	cvt.rni.f32.f32 	%f118, %f117;
	sub.f32 	%f119, %f117, %f118;
	neg.f32 	%f120, %f117;
	fma.rn.f32 	%f121, %f115, 0f40000000, %f120;
	neg.f32 	%f122, %f107;
	add.rn.f32 	%f123, %f115, %f122;
	neg.f32 	%f124, %f123;
	add.rn.f32 	%f125, %f114, %f124;
	fma.rn.f32 	%f126, %f125, 0f40000000, %f121;
	add.f32 	%f127, %f119, %f126;
	setp.gt.f32 	%p16, %f118, 0f00000000;
	selp.b32 	%r26, 0, -2097152000, %p16;
	setp.neu.f32 	%p17, %f9, 0f00000000;
	setp.neu.f32 	%p18, %f10, 0f7F800000;
	setp.lt.f32 	%p19, %f117, 0f00000000;
	selp.f32 	%f128, 0f00000000, 0f7F800000, %p19;
	abs.f32 	%f129, %f117;
	setp.gt.f32 	%p20, %f129, 0f43180000;
	cvt.rzi.s32.f32 	%r27, %f118;
	shl.b32 	%r28, %r27, 23;
	sub.s32 	%r29, %r28, %r26;
	mov.b32 	%f130, %r29;
	add.s32 	%r30, %r26, 2130706432;
	mov.b32 	%f131, %r30;
	fma.rn.f32 	%f132, %f127, 0f391FCB8E, 0f3AAF85ED;
	fma.rn.f32 	%f133, %f132, %f127, 0f3C1D9856;
	fma.rn.f32 	%f134, %f133, %f127, 0f3D6357BB;
	fma.rn.f32 	%f135, %f134, %f127, 0f3E75FDEC;
	fma.rn.f32 	%f136, %f135, %f127, 0f3F317218;
	fma.rn.f32 	%f137, %f136, %f127, 0f3F800000;
	mul.f32 	%f138, %f137, %f131;
	mul.f32 	%f139, %f138, %f130;
	selp.f32 	%f202, %f128, %f139, %p20;
	and.pred  	%p21, %p17, %p18;
	@%p21 bra 	$L__BB7_14;
	add.f32 	%f140, %f9, %f9;
	mov.b32 	%r31, %f140;
	and.b32  	%r32, %r31, 2147483647;
	mov.b32 	%f202, %r32;
	bra.uni 	$L__BB7_14;
$L__BB7_13:
	mov.f32 	%f141, 0f40000000;
	add.rn.f32 	%f202, %f9, %f141;
$L__BB7_14:
	add.f32 	%f205, %f202, %f8;
	st.global.f32 	[%rd3], %f205;
	add.s32 	%r46, %r46, 2;
	add.s64 	%rd22, %rd22, %rd6;
	setp.ne.s32 	%p22, %r46, 0;
	@%p22 bra 	$L__BB7_4;
	cvt.u64.u32 	%rd23, %r10;
$L__BB7_16:
	and.b32  	%r34, %r4, 1;
	setp.eq.b32 	%p23, %r34, 1;
	not.pred 	%p24, %p23;
	@%p24 bra 	$L__BB7_23;
	mad.lo.s64 	%rd19, %rd12, %rd23, %rd2;
	shl.b64 	%rd20, %rd19, 2;
	add.s64 	%rd21, %rd1, %rd20;
	ld.global.f32 	%f17, [%rd21];
	abs.f32 	%f18, %f17;
	setp.eq.f32 	%p25, %f17, 0f3F800000;
	mov.f32 	%f204, 0f3F800000;
	@%p25 bra 	$L__BB7_22;
	setp.nan.f32 	%p26, %f18, %f18;
	@%p26 bra 	$L__BB7_21;
	setp.lt.f32 	%p27, %f18, 0f00800000;
	mul.f32 	%f143, %f18, 0f4B800000;
	selp.f32 	%f144, %f143, %f18, %p27;
	mov.b32 	%r35, %f144;
	add.s32 	%r36, %r35, -1060439283;
	and.b32  	%r37, %r36, -8388608;
	sub.s32 	%r38, %r35, %r37;
	mov.b32 	%f145, %r38;
	cvt.rn.f32.s32 	%f146, %r37;
	selp.f32 	%f147, 0fC1C00000, 0f00000000, %p27;
	fma.rn.f32 	%f148, %f146, 0f34000000, %f147;
	add.f32 	%f149, %f145, 0fBF800000;
	add.f32 	%f150, %f145, 0f3F800000;
	rcp.approx.ftz.f32 	%f151, %f150;
	add.f32 	%f152, %f149, %f149;
	mul.f32 	%f153, %f152, %f151;
	mul.f32 	%f154, %f153, %f153;
	neg.f32 	%f155, %f153;
	sub.f32 	%f156, %f149, %f153;
	add.f32 	%f157, %f156, %f156;
	fma.rn.f32 	%f158, %f155, %f149, %f157;
	mul.rn.f32 	%f159, %f151, %f158;
	fma.rn.f32 	%f160, %f154, 0f3A2C32E4, 0f3B52E7DB;
	fma.rn.f32 	%f161, %f160, %f154, 0f3C93BB73;
	fma.rn.f32 	%f162, %f161, %f154, 0f3DF6384F;
	mul.rn.f32 	%f163, %f162, %f154;
	fma.rn.f32 	%f164, %f153, 0f3FB8AA3B, %f148;
	mul.f32 	%f165, %f163, 0f40400000;
	sub.f32 	%f166, %f148, %f164;
	fma.rn.f32 	%f167, %f153, 0f3FB8AA3B, %f166;
	fma.rn.f32 	%f168, %f159, 0f3FB8AA3B, %f167;
	fma.rn.f32 	%f169, %f153, 0f32A55E34, %f168;
	fma.rn.f32 	%f170, %f165, %f159, %f169;
	fma.rn.f32 	%f171, %f163, %f153, %f170;
	add.rn.f32 	%f172, %f164, %f171;
	mov.f32 	%f173, 0f40000000;
	mul.rn.f32 	%f174, %f172, %f173;
	cvt.rni.f32.f32 	%f175, %f174;
	sub.f32 	%f176, %f174, %f175;
	neg.f32 	%f177, %f174;
	fma.rn.f32 	%f178, %f172, 0f40000000, %f177;
	neg.f32 	%f179, %f164;
	add.rn.f32 	%f180, %f172, %f179;
	neg.f32 	%f181, %f180;
	add.rn.f32 	%f182, %f171, %f181;
	fma.rn.f32 	%f183, %f182, 0f40000000, %f178;
	add.f32 	%f184, %f176, %f183;
	setp.gt.f32 	%p28, %f175, 0f00000000;
	selp.b32 	%r39, 0, -2097152000, %p28;
	setp.neu.f32 	%p29, %f17, 0f00000000;
	setp.neu.f32 	%p30, %f18, 0f7F800000;
	setp.lt.f32 	%p31, %f174, 0f00000000;
	selp.f32 	%f185, 0f00000000, 0f7F800000, %p31;
	abs.f32 	%f186, %f174;
	setp.gt.f32 	%p32, %f186, 0f43180000;
	cvt.rzi.s32.f32 	%r40, %f175;
	shl.b32 	%r41, %r40, 23;
	sub.s32 	%r42, %r41, %r39;
	mov.b32 	%f187, %r42;
	add.s32 	%r43, %r39, 2130706432;
	mov.b32 	%f188, %r43;
	fma.rn.f32 	%f189, %f184, 0f391FCB8E, 0f3AAF85ED;
	fma.rn.f32 	%f190, %f189, %f184, 0f3C1D9856;
	fma.rn.f32 	%f191, %f190, %f184, 0f3D6357BB;
	fma.rn.f32 	%f192, %f191, %f184, 0f3E75FDEC;
	fma.rn.f32 	%f193, %f192, %f184, 0f3F317218;
	fma.rn.f32 	%f194, %f193, %f184, 0f3F800000;
	mul.f32 	%f195, %f194, %f188;
	mul.f32 	%f196, %f195, %f187;
	selp.f32 	%f204, %f185, %f196, %p32;
	and.pred  	%p33, %p29, %p30;
	@%p33 bra 	$L__BB7_22;
	add.f32 	%f197, %f17, %f17;
	mov.b32 	%r44, %f197;
	and.b32  	%r45, %r44, 2147483647;
	mov.b32 	%f204, %r45;
	bra.uni 	$L__BB7_22;
$L__BB7_21:
	mov.f32 	%f198, 0f40000000;
	add.rn.f32 	%f204, %f17, %f198;
$L__BB7_22:
	add.f32 	%f205, %f204, %f205;
$L__BB7_23:
	sqrt.rn.f32 	%f199, %f205;
	st.global.f32 	[%rd3], %f199;
$L__BB7_24:
	ret;

}


// ===== COMPILED SASS (sm_100) =====

	.target	sm_100

	.elftype	@"ET_EXEC"


//--------------------- .note.nv.tkinfo           --------------------------
	.section	.note.nv.tkinfo,"",@"SHT_NOTE"
	.sectionflags	@"SHF_NOTE_NV_TKINFO"
	.tkinfo
        /*0018*/ 	.word	0x00000002
        /*0030*/ 	.string	""
        /*0030*/ 	.string	"ptxas"
        /*0030*/ 	.string	"Cuda compilation tools, release 13.0, V13.0.88"
        /*0030*/ 	.string	"Build cuda_13.0.r13.0/compiler.36424714_0"
        /*0030*/ 	.string	"-arch sm_100 -m 64 "



//--------------------- .note.nv.cuinfo           --------------------------
	.section	.note.nv.cuinfo,"",@"SHT_NOTE"
	.sectionflags	@"SHF_NOTE_NV_CUINFO"
        /*0018*/ 	.short	0x0002
        /*001a*/ 	.short	0x0064
        /*001c*/ 	.short	0x0082
	.zero		2


//--------------------- .nv.info                  --------------------------
	.section	.nv.info,"",@"SHT_CUDA_INFO"
	.align	4


	//----- nvinfo : EIATTR_REGCOUNT
	.align		4
        /*0000*/ 	.byte	0x04, 0x2f
        /*0002*/ 	.short	(.L_1 - .L_0)
	.align		4
.L_0:
        /*0004*/ 	.word	index@(_Z11kernel_tanhPfm)
        /*0008*/ 	.word	0x0000000c


	//----- nvinfo : EIATTR_FRAME_SIZE
	.align		4
.L_1:
        /*000c*/ 	.byte	0x04, 0x11
        /*000e*/ 	.short	(.L_3 - .L_2)
	.align		4
.L_2:
        /*0010*/ 	.word	index@(_Z11kernel_tanhPfm)
        /*0014*/ 	.word	0x00000000


	//----- nvinfo : EIATTR_REGCOUNT
	.align		4
.L_3:
        /*0018*/ 	.byte	0x04, 0x2f
        /*001a*/ 	.short	(.L_5 - .L_4)
	.align		4
.L_4:
        /*001c*/ 	.word	index@(_Z11kernel_ReLUPfm)
        /*0020*/ 	.word	0x00000008


	//----- nvinfo : EIATTR_FRAME_SIZE
	.align		4
.L_5:
        /*0024*/ 	.byte	0x04, 0x11
        /*0026*/ 	.short	(.L_7 - .L_6)
	.align		4
.L_6:
        /*0028*/ 	.word	index@(_Z11kernel_ReLUPfm)
        /*002c*/ 	.word	0x00000000


	//----- nvinfo : EIATTR_REGCOUNT
	.align		4
.L_7:
        /*0030*/ 	.byte	0x04, 0x2f
        /*0032*/ 	.short	(.L_9 - .L_8)
	.align		4
.L_8:
        /*0034*/ 	.word	index@(_Z16kernel_LeakyReLUPfm)
        /*0038*/ 	.word	0x00000008


	//----- nvinfo : EIATTR_FRAME_SIZE
	.align		4
.L_9:
        /*003c*/ 	.byte	0x04, 0x11
        /*003e*/ 	.short	(.L_11 - .L_10)
	.align		4
.L_10:
        /*0040*/ 	.word	index@(_Z16kernel_LeakyReLUPfm)
        /*0044*/ 	.word	0x00000000


	//----- nvinfo : EIATTR_REGCOUNT
	.align		4
.L_11:
        /*0048*/ 	.byte	0x04, 0x2f
        /*004a*/ 	.short	(.L_13 - .L_12)
	.align		4
.L_12:
        /*004c*/ 	.word	index@(_Z12kernel_scalePvffm)
        /*0050*/ 	.word	0x0000000a


	//----- nvinfo : EIATTR_FRAME_SIZE
	.align		4
.L_13:
        /*0054*/ 	.byte	0x04, 0x11
        /*0056*/ 	.short	(.L_15 - .L_14)
	.align		4
.L_14:
        /*0058*/ 	.word	index@(_Z12kernel_scalePvffm)
        /*005c*/ 	.word	0x00000000


	//----- nvinfo : EIATTR_REGCOUNT
	.align		4
.L_15:
        /*0060*/ 	.byte	0x04, 0x2f
        /*0062*/ 	.short	(.L_17 - .L_16)
	.align		4
.L_16:
        /*0064*/ 	.word	index@(_Z12kernel_BLX_aPKfS0_PffffPKjm)
        /*0068*/ 	.word	0x00000012


	//----- nvinfo : EIATTR_FRAME_SIZE
	.align		4
.L_17:
        /*006c*/ 	.byte	0x04, 0x11
        /*006e*/ 	.short	(.L_19 - .L_18)
	.align		4
.L_18:
        /*0070*/ 	.word	index@(_Z12kernel_BLX_aPKfS0_PffffPKjm)
        /*0074*/ 	.word	0x00000000


	//----- nvinfo : EIATTR_REGCOUNT
	.align		4
.L_19:
        /*0078*/ 	.byte	0x04, 0x2f
        /*007a*/ 	.short	(.L_21 - .L_20)
	.align		4
.L_20:
        /*007c*/ 	.word	index@(_Z10kernel_RBSPjPKfm)
        /*0080*/ 	.word	0x0000000c


	//----- nvinfo : EIATTR_FRAME_SIZE
	.align		4
.L_21:
        /*0084*/ 	.byte	0x04, 0x11
        /*0086*/ 	.short	(.L_23 - .L_22)
	.align		4
.L_22:
        /*0088*/ 	.word	index@($__internal_1_$__cuda_sm20_sqrt_rn_f32_slowpath)
        /*008c*/ 	.word	0x00000000


	//----- nvinfo : EIATTR_FRAME_SIZE
	.align		4
.L_23:
        /*0090*/ 	.byte	0x04, 0x11
        /*0092*/ 	.short	(.L_25 - .L_24)
	.align		4
.L_24:
        /*0094*/ 	.word	index@(_Z10kernel_RBSPjPKfm)
        /*0098*/ 	.word	0x00000000


	//----- nvinfo : EIATTR_REGCOUNT
	.align		4
.L_25:
        /*009c*/ 	.byte	0x04, 0x2f
        /*009e*/ 	.short	(.L_27 - .L_26)
	.align		4
.L_26:
        /*00a0*/ 	.word	index@(_Z11kernel_fillPffm)
        /*00a4*/ 	.word	0x00000008


	//----- nvinfo : EIATTR_FRAME_SIZE
	.align		4
.L_27:
        /*00a8*/ 	.byte	0x04, 0x11
        /*00aa*/ 	.short	(.L_29 - .L_28)
	.align		4
.L_28:
        /*00ac*/ 	.word	index@(_Z11kernel_fillPffm)
        /*00b0*/ 	.word	0x00000000


	//----- nvinfo : EIATTR_REGCOUNT
	.align		4
.L_29:
        /*00b4*/ 	.byte	0x04, 0x2f
        /*00b6*/ 	.short	(.L_31 - .L_30)
	.align		4
.L_30:
        /*00b8*/ 	.word	index@(_Z9kernel_L2PKfPfjm)
        /*00bc*/ 	.word	0x00000018


	//----- nvinfo : EIATTR_FRAME_SIZE
	.align		4
.L_31:
        /*00c0*/ 	.byte	0x04, 0x11
        /*00c2*/ 	.short	(.L_33 - .L_32)
	.align		4
.L_32:
        /*00c4*/ 	.word	index@($__internal_0_$__cuda_sm20_sqrt_rn_f32_slowpath)
        /*00c8*/ 	.word	0x00000000


	//----- nvinfo : EIATTR_FRAME_SIZE
	.align		4
.L_33:
        /*00cc*/ 	.byte	0x04, 0x11
        /*00ce*/ 	.short	(.L_35 - .L_34)
	.align		4
.L_34:
        /*00d0*/ 	.word	index@(_Z9kernel_L2PKfPfjm)
        /*00d4*/ 	.word	0x00000000


	//----- nvinfo : EIATTR_MIN_STACK_SIZE
	.align		4
.L_35:
        /*00d8*/ 	.byte	0x04, 0x12
        /*00da*/ 	.short	(.L_37 - .L_36)
	.align		4
.L_36:
        /*00dc*/ 	.word	index@(_Z9kernel_L2PKfPfjm)
        /*00e0*/ 	.word	0x00000000


	//----- nvinfo : EIATTR_MIN_STACK_SIZE
	.align		4
.L_37:
        /*00e4*/ 	.byte	0x04, 0x12
        /*00e6*/ 	.short	(.L_39 - .L_38)
	.align		4
.L_38:
        /*00e8*/ 	.word	index@(_Z11kernel_fillPffm)
        /*00ec*/ 	.word	0x00000000


	//----- nvinfo : EIATTR_MIN_STACK_SIZE
	.align		4
.L_39:
        /*00f0*/ 	.byte	0x04, 0x12
        /*00f2*/ 	.short	(.L_41 - .L_40)
	.align		4
.L_40:
        /*00f4*/ 	.word	index@(_Z10kernel_RBSPjPKfm)
        /*00f8*/ 	.word	0x00000000


	//----- nvinfo : EIATTR_MIN_STACK_SIZE
	.align		4
.L_41:
        /*00fc*/ 	.byte	0x04, 0x12
        /*00fe*/ 	.short	(.L_43 - .L_42)
	.align		4
.L_42:
        /*0100*/ 	.word	index@(_Z12kernel_BLX_aPKfS0_PffffPKjm)
        /*0104*/ 	.word	0x00000000


	//----- nvinfo : EIATTR_MIN_STACK_SIZE
	.align		4
.L_43:
        /*0108*/ 	.byte	0x04, 0x12
        /*010a*/ 	.short	(.L_45 - .L_44)
	.align		4
.L_44:
        /*010c*/ 	.word	index@(_Z12kernel_scalePvffm)
        /*0110*/ 	.word	0x00000000


	//----- nvinfo : EIATTR_MIN_STACK_SIZE
	.align		4
.L_45:
        /*0114*/ 	.byte	0x04, 0x12
        /*0116*/ 	.short	(.L_47 - .L_46)
	.align		4
.L_46:
        /*0118*/ 	.word	index@(_Z16kernel_LeakyReLUPfm)
        /*011c*/ 	.word	0x00000000


	//----- nvinfo : EIATTR_MIN_STACK_SIZE
	.align		4
.L_47:
        /*0120*/ 	.byte	0x04, 0x12
        /*0122*/ 	.short	(.L_49 - .L_48)
	.align		4
.L_48:
        /*0124*/ 	.word	index@(_Z11kernel_ReLUPfm)
        /*0128*/ 	.word	0x00000000


	//----- nvinfo : EIATTR_MIN_STACK_SIZE
	.align		4
.L_49:
        /*012c*/ 	.byte	0x04, 0x12
        /*012e*/ 	.short	(.L_51 - .L_50)
	.align		4
.L_50:
        /*0130*/ 	.word	index@(_Z11kernel_tanhPfm)
        /*0134*/ 	.word	0x00000000
.L_51:


//--------------------- .nv.compat                --------------------------
	.section	.nv.compat,"",@"SHT_CUDA_COMPAT_INFO"
	.align	4
        /*0000*/ 	.byte	0x02, 0x09, 0x00, 0x00, 0x02, 0x02, 0x01, 0x00, 0x02, 0x05, 0x05, 0x00, 0x03, 0x07, 0x01, 0x01
        /*0010*/ 	.byte	0x02, 0x03, 0x00, 0x00, 0x02, 0x06, 0x01, 0x00, 0x04, 0x0b, 0x08, 0x00, 0x01, 0x00, 0x00, 0x00
        /*0020*/ 	.byte	0x00, 0x00, 0x00, 0x00


//--------------------- .nv.info._Z9kernel_L2PKfPfjm --------------------------
	.section	.nv.info._Z9kernel_L2PKfPfjm,"",@"SHT_CUDA_INFO"
	.sectionflags	@""
	.align	4


	//----- nvinfo : EIATTR_CUDA_API_VERSION
	.align		4
        /*0000*/ 	.byte	0x04, 0x37
        /*0002*/ 	.short	(.L_53 - .L_52)
.L_52:
        /*0004*/ 	.word	0x00000082


	//----- nvinfo : EIATTR_KPARAM_INFO
	.align		4
.L_53:
        /*0008*/ 	.byte	0x04, 0x17
        /*000a*/ 	.short	(.L_55 - .L_54)
.L_54:
        /*000c*/ 	.word	0x00000000
        /*0010*/ 	.short	0x0003
        /*0012*/ 	.short	0x0018
        /*0014*/ 	.byte	0x00, 0xf0, 0x21, 0x00


	//----- nvinfo : EIATTR_KPARAM_INFO
	.align		4
.L_55:
        /*0018*/ 	.byte	0x04, 0x17
        /*001a*/ 	.short	(.L_57 - .L_56)
.L_56:
        /*001c*/ 	.word	0x00000000
        /*0020*/ 	.short	0x0002
        /*0022*/ 	.short	0x0010
        /*0024*/ 	.byte	0x00, 0xf0, 0x11, 0x00


	//----- nvinfo : EIATTR_KPARAM_INFO
	.align		4
.L_57:
        /*0028*/ 	.byte	0x04, 0x17
        /*002a*/ 	.short	(.L_59 - .L_58)
.L_58:
        /*002c*/ 	.word	0x00000000
        /*0030*/ 	.short	0x0001
        /*0032*/ 	.short	0x0008
        /*0034*/ 	.byte	0x00, 0xf5, 0x21, 0x00


	//----- nvinfo : EIATTR_KPARAM_INFO
	.align		4
.L_59:
        /*0038*/ 	.byte	0x04, 0x17
        /*003a*/ 	.short	(.L_61 - .L_60)
.L_60:
        /*003c*/ 	.word	0x00000000
        /*0040*/ 	.short	0x0000
        /*0042*/ 	.short	0x0000
        /*0044*/ 	.byte	0x00, 0xf5, 0x21, 0x00


	//----- nvinfo : EIATTR_SPARSE_MMA_MASK
	.align		4
.L_61:
        /*0048*/ 	.byte	0x03, 0x50
        /*004a*/ 	.short	0x0000


	//----- nvinfo : EIATTR_MAXREG_COUNT
	.align		4
        /*004c*/ 	.byte	0x03, 0x1b
        /*004e*/ 	.short	0x00ff


	//----- nvinfo : EIATTR_MERCURY_ISA_VERSION
	.align		4
        /*0050*/ 	.byte	0x03, 0x5f
        /*0052*/ 	.short	0x0101


	//----- nvinfo : EIATTR_VRC_CTA_INIT_COUNT
	.align		4
        /*0054*/ 	.byte	0x02, 0x4a
	.zero		1
	.zero		1


	//----- nvinfo : EIATTR_EXIT_INSTR_OFFSETS
	.align		4
        /*0058*/ 	.byte	0x04, 0x1c
        /*005a*/ 	.short	(.L_63 - .L_62)


	//   ....[0]....
.L_62:
        /*005c*/ 	.word	0x00000090


	//   ....[1]....
        /*0060*/ 	.word	0x00001250


	//----- nvinfo : EIATTR_CRS_STACK_SIZE
	.align		4
.L_63:
        /*0064*/ 	.byte	0x04, 0x1e
        /*0066*/ 	.short	(.L_65 - .L_64)
.L_64:
        /*0068*/ 	.word	0x00000000


	//----- nvinfo : EIATTR_CBANK_PARAM_SIZE
	.align		4
.L_65:
        /*006c*/ 	.byte	0x03, 0x19
        /*006e*/ 	.short	0x0020


	//----- nvinfo : EIATTR_PARAM_CBANK
	.align		4
        /*0070*/ 	.byte	0x04, 0x0a
        /*0072*/ 	.short	(.L_67 - .L_66)
	.align		4
.L_66:
        /*0074*/ 	.word	index@(.nv.constant0._Z9kernel_L2PKfPfjm)
        /*0078*/ 	.short	0x0380
        /*007a*/ 	.short	0x0020


	//----- nvinfo : EIATTR_SW_WAR
	.align		4
.L_67:
        /*007c*/ 	.byte	0x04, 0x36
        /*007e*/ 	.short	(.L_69 - .L_68)
.L_68:
        /*0080*/ 	.word	0x00000008
.L_69:


//--------------------- .nv.info._Z11kernel_fillPffm --------------------------
	.section	.nv.info._Z11kernel_fillPffm,"",@"SHT_CUDA_INFO"
	.sectionflags	@""
	.align	4


	//----- nvinfo : EIATTR_CUDA_API_VERSION
	.align		4
        /*0000*/ 	.byte	0x04, 0x37
        /*0002*/ 	.short	(.L_71 - .L_70)
.L_70:
        /*0004*/ 	.word	0x00000082


	//----- nvinfo : EIATTR_KPARAM_INFO
	.align		4
.L_71:
        /*0008*/ 	.byte	0x04, 0x17
        /*000a*/ 	.short	(.L_73 - .L_72)
.L_72:
        /*000c*/ 	.word	0x00000000
        /*0010*/ 	.short	0x0002
        /*0012*/ 	.short	0x0010
        /*0014*/ 	.byte	0x00, 0xf0, 0x21, 0x00


	//----- nvinfo : EIATTR_KPARAM_INFO
	.align		4
.L_73:
        /*0018*/ 	.byte	0x04, 0x17
        /*001a*/ 	.short	(.L_75 - .L_74)
.L_74:
        /*001c*/ 	.word	0x00000000
        /*0020*/ 	.short	0x0001
        /*0022*/ 	.short	0x0008
        /*0024*/ 	.byte	0x00, 0xf0, 0x11, 0x00


	//----- nvinfo : EIATTR_KPARAM_INFO
	.align		4
.L_75:
        /*0028*/ 	.byte	0x04, 0x17
        /*002a*/ 	.short	(.L_77 - .L_76)
.L_76:
        /*002c*/ 	.word	0x00000000
        /*0030*/ 	.short	0x0000
        /*0032*/ 	.short	0x0000
        /*0034*/ 	.byte	0x00, 0xf5, 0x21, 0x00


	//----- nvinfo : EIATTR_SPARSE_MMA_MASK
	.align		4
.L_77:
        /*0038*/ 	.byte	0x03, 0x50
        /*003a*/ 	.short	0x0000


	//----- nvinfo : EIATTR_MAXREG_COUNT
	.align		4
        /*003c*/ 	.byte	0x03, 0x1b
        /*003e*/ 	.short	0x00ff


	//----- nvinfo : EIATTR_MERCURY_ISA_VERSION
	.align		4
        /*0040*/ 	.byte	0x03, 0x5f
        /*0042*/ 	.short	0x0101


	//----- nvinfo : EIATTR_VRC_CTA_INIT_COUNT
	.align		4
        /*0044*/ 	.byte	0x02, 0x4a
	.zero		1
	.zero		1


	//----- nvinfo : EIATTR_EXIT_INSTR_OFFSETS
	.align		4
        /*0048*/ 	.byte	0x04, 0x1c
        /*004a*/ 	.short	(.L_79 - .L_78)


	//   ....[0]....
.L_78:
        /*004c*/ 	.word	0x00000090


	//   ....[1]....
        /*0050*/ 	.word	0x00000100


	//----- nvinfo : EIATTR_CBANK_PARAM_SIZE
	.align		4
.L_79:
        /*0054*/ 	.byte	0x03, 0x19
        /*0056*/ 	.short	0x0018


	//----- nvinfo : EIATTR_PARAM_CBANK
	.align		4
        /*0058*/ 	.byte	0x04, 0x0a
        /*005a*/ 	.short	(.L_81 - .L_80)
	.align		4
.L_80:
        /*005c*/ 	.word	index@(.nv.constant0._Z11kernel_fillPffm)
        /*0060*/ 	.short	0x0380
        /*0062*/ 	.short	0x0018


	//----- nvinfo : EIATTR_SW_WAR
	.align		4
.L_81:
        /*0064*/ 	.byte	0x04, 0x36
        /*0066*/ 	.short	(.L_83 - .L_82)
.L_82:
        /*0068*/ 	.word	0x00000008
.L_83:


//--------------------- .nv.info._Z10kernel_RBSPjPKfm --------------------------
	.section	.nv.info._Z10kernel_RBSPjPKfm,"",@"SHT_CUDA_INFO"
	.sectionflags	@""
	.align	4


	//----- nvinfo : EIATTR_CUDA_API_VERSION
	.align		4
        /*0000*/ 	.byte	0x04, 0x37
        /*0002*/ 	.short	(.L_85 - .L_84)
.L_84:
        /*0004*/ 	.word	0x00000082


	//----- nvinfo : EIATTR_KPARAM_INFO
	.align		4
.L_85:
        /*0008*/ 	.byte	0x04, 0x17
        /*000a*/ 	.short	(.L_87 - .L_86)
.L_86:
        /*000c*/ 	.word	0x00000000
        /*0010*/ 	.short	0x0002
        /*0012*/ 	.short	0x0010
        /*0014*/ 	.byte	0x00, 0xf0, 0x21, 0x00


	//----- nvinfo : EIATTR_KPARAM_INFO
	.align		4
.L_87:
        /*0018*/ 	.byte	0x04, 0x17
        /*001a*/ 	.short	(.L_89 - .L_88)
.L_88:
        /*001c*/ 	.word	0x00000000
        /*0020*/ 	.short	0x0001
        /*0022*/ 	.short	0x0008
        /*0024*/ 	.byte	0x00, 0xf5, 0x21, 0x00


	//----- nvinfo : EIATTR_KPARAM_INFO
	.align		4
.L_89:
        /*0028*/ 	.byte	0x04, 0x17
        /*002a*/ 	.short	(.L_91 - .L_90)
.L_90:
        /*002c*/ 	.word	0x00000000
        /*0030*/ 	.short	0x0000
        /*0032*/ 	.short	0x0000
        /*0034*/ 	.byte	0x00, 0xf5, 0x21, 0x00


	//----- nvinfo : EIATTR_SPARSE_MMA_MASK
	.align		4
.L_91:
        /*0038*/ 	.byte	0x03, 0x50
        /*003a*/ 	.short	0x0000


	//----- nvinfo : EIATTR_MAXREG_COUNT
	.align		4
        /*003c*/ 	.byte	0x03, 0x1b
        /*003e*/ 	.short	0x00ff


	//----- nvinfo : EIATTR_MERCURY_ISA_VERSION
	.align		4
        /*0040*/ 	.byte	0x03, 0x5f
        /*0042*/ 	.short	0x0101


	//----- nvinfo : EIATTR_VRC_CTA_INIT_COUNT
	.align		4
        /*0044*/ 	.byte	0x02, 0x4a
	.zero		1
	.zero		1


	//----- nvinfo : EIATTR_EXIT_INSTR_OFFSETS
	.align		4
        /*0048*/ 	.byte	0x04, 0x1c
        /*004a*/ 	.short	(.L_93 - .L_92)


	//   ....[0]....
.L_92:
        /*004c*/ 	.word	0x00000090


	//   ....[1]....
        /*0050*/ 	.word	0x000004a0


	//----- nvinfo : EIATTR_CRS_STACK_SIZE
	.align		4
.L_93:
        /*0054*/ 	.byte	0x04, 0x1e
        /*0056*/ 	.short	(.L_95 - .L_94)
.L_94:
        /*0058*/ 	.word	0x00000000


	//----- nvinfo : EIATTR_CBANK_PARAM_SIZE
	.align		4
.L_95:
        /*005c*/ 	.byte	0x03, 0x19
        /*005e*/ 	.short	0x0018


	//----- nvinfo : EIATTR_PARAM_CBANK
	.align		4
        /*0060*/ 	.byte	0x04, 0x0a
        /*0062*/ 	.short	(.L_97 - .L_96)
	.align		4
.L_96:
        /*0064*/ 	.word	index@(.nv.constant0._Z10kernel_RBSPjPKfm)
        /*0068*/ 	.short	0x0380
        /*006a*/ 	.short	0x0018


	//----- nvinfo : EIATTR_SW_WAR
	.align		4
.L_97:
        /*006c*/ 	.byte	0x04, 0x36
        /*006e*/ 	.short	(.L_99 - .L_98)
.L_98:
        /*0070*/ 	.word	0x00000008
.L_99:


//--------------------- .nv.info._Z12kernel_BLX_aPKfS0_PffffPKjm --------------------------
	.section	.nv.info._Z12kernel_BLX_aPKfS0_PffffPKjm,"",@"SHT_CUDA_INFO"
	.sectionflags	@""
	.align	4


	//----- nvinfo : EIATTR_CUDA_API_VERSION
	.align		4
        /*0000*/ 	.byte	0x04, 0x37
        /*0002*/ 	.short	(.L_101 - .L_100)
.L_100:
        /*0004*/ 	.word	0x00000082


	//----- nvinfo : EIATTR_KPARAM_INFO
	.align		4
.L_101:
        /*0008*/ 	.byte	0x04, 0x17
        /*000a*/ 	.short	(.L_103 - .L_102)
.L_102:
        /*000c*/ 	.word	0x00000000
        /*0010*/ 	.short	0x0007
        /*0012*/ 	.short	0x0030
        /*0014*/ 	.byte	0x00, 0xf0, 0x21, 0x00


	//----- nvinfo : EIATTR_KPARAM_INFO
	.align		4
.L_103:
        /*0018*/ 	.byte	0x04, 0x17
        /*001a*/ 	.short	(.L_105 - .L_104)
.L_104:
        /*001c*/ 	.word	0x00000000
        /*0020*/ 	.short	0x0006
        /*0022*/ 	.short	0x0028
        /*0024*/ 	.byte	0x00, 0xf5, 0x21, 0x00


	//----- nvinfo : EIATTR_KPARAM_INFO
	.align		4
.L_105:
        /*0028*/ 	.byte	0x04, 0x17
        /*002a*/ 	.short	(.L_107 - .L_106)
.L_106:
        /*002c*/ 	.word	0x00000000
        /*0030*/ 	.short	0x0005
        /*0032*/ 	.short	0x0020
        /*0034*/ 	.byte	0x00, 0xf0, 0x11, 0x00


	//----- nvinfo : EIATTR_KPARAM_INFO
	.align		4
.L_107:
        /*0038*/ 	.byte	0x04, 0x17
        /*003a*/ 	.short	(.L_109 - .L_108)
.L_108:
        /*003c*/ 	.word	0x00000000
        /*0040*/ 	.short	0x0004
        /*0042*/ 	.short	0x001c
        /*0044*/ 	.byte	0x00, 0xf0, 0x11, 0x00


	//----- nvinfo : EIATTR_KPARAM_INFO
	.align		4
.L_109:
        /*0048*/ 	.byte	0x04, 0x17
        /*004a*/ 	.short	(.L_111 - .L_110)
.L_110:
        /*004c*/ 	.word	0x00000000
        /*0050*/ 	.short	0x0003
        /*0052*/ 	.short	0x0018
        /*0054*/ 	.byte	0x00, 0xf0, 0x11, 0x00


	//----- nvinfo : EIATTR_KPARAM_INFO
	.align		4
.L_111:
        /*0058*/ 	.byte	0x04, 0x17
        /*005a*/ 	.short	(.L_113 - .L_112)
.L_112:
        /*005c*/ 	.word	0x00000000
        /*0060*/ 	.short	0x0002
        /*0062*/ 	.short	0x0010
        /*0064*/ 	.byte	0x00, 0xf5, 0x21, 0x00


	//----- nvinfo : EIATTR_KPARAM_INFO
	.align		4
.L_113:
        /*0068*/ 	.byte	0x04, 0x17
        /*006a*/ 	.short	(.L_115 - .L_114)
.L_114:
        /*006c*/ 	.word	0x00000000
        /*0070*/ 	.short	0x0001
        /*0072*/ 	.short	0x0008
        /*0074*/ 	.byte	0x00, 0xf5, 0x21, 0x00


	//----- nvinfo : EIATTR_KPARAM_INFO
	.align		4
.L_115:
        /*0078*/ 	.byte	0x04, 0x17
        /*007a*/ 	.short	(.L_117 - .L_116)
.L_116:
        /*007c*/ 	.word	0x00000000
        /*0080*/ 	.short	0x0000
        /*0082*/ 	.short	0x0000
        /*0084*/ 	.byte	0x00, 0xf5, 0x21, 0x00


	//----- nvinfo : EIATTR_SPARSE_MMA_MASK
	.align		4
.L_117:
        /*0088*/ 	.byte	0x03, 0x50
        /*008a*/ 	.short	0x0000


	//----- nvinfo : EIATTR_MAXREG_COUNT
	.align		4
        /*008c*/ 	.byte	0x03, 0x1b
        /*008e*/ 	.short	0x00ff


	//----- nvinfo : EIATTR_MERCURY_ISA_VERSION
	.align		4
        /*0090*/ 	.byte	0x03, 0x5f
        /*0092*/ 	.short	0x0101


	//----- nvinfo : EIATTR_VRC_CTA_INIT_COUNT
	.align		4
        /*0094*/ 	.byte	0x02, 0x4a
	.zero		1
	.zero		1


	//----- nvinfo : EIATTR_EXIT_INSTR_OFFSETS
	.align		4
        /*0098*/ 	.byte	0x04, 0x1c
        /*009a*/ 	.short	(.L_119 - .L_118)


	//   ....[0]....
.L_118:
        /*009c*/ 	.word	0x00000090


	//   ....[1]....
        /*00a0*/ 	.word	0x000002a0


	//   ....[2]....
        /*00a4*/ 	.word	0x000002c0


	//----- nvinfo : EIATTR_CBANK_PARAM_SIZE
	.align		4
.L_119:
        /*00a8*/ 	.byte	0x03, 0x19
        /*00aa*/ 	.short	0x0038


	//----- nvinfo : EIATTR_PARAM_CBANK
	.align		4
        /*00ac*/ 	.byte	0x04, 0x0a
        /*00ae*/ 	.short	(.L_121 - .L_120)
	.align		4
.L_120:
        /*00b0*/ 	.word	index@(.nv.constant0._Z12kernel_BLX_aPKfS0_PffffPKjm)
        /*00b4*/ 	.short	0x0380
        /*00b6*/ 	.short	0x0038


	//----- nvinfo : EIATTR_SW_WAR
	.align		4
.L_121:
        /*00b8*/ 	.byte	0x04, 0x36
        /*00ba*/ 	.short	(.L_123 - .L_122)
.L_122:
        /*00bc*/ 	.word	0x00000008
.L_123:


//--------------------- .nv.info._Z12kernel_scalePvffm --------------------------
	.section	.nv.info._Z12kernel_scalePvffm,"",@"SHT_CUDA_INFO"
	.sectionflags	@""
	.align	4


	//----- nvinfo : EIATTR_CUDA_API_VERSION
	.align		4
        /*0000*/ 	.byte	0x04, 0x37
        /*0002*/ 	.short	(.L_125 - .L_124)
.L_124:
        /*0004*/ 	.word	0x00000082


	//----- nvinfo : EIATTR_KPARAM_INFO
	.align		4
.L_125:
        /*0008*/ 	.byte	0x04, 0x17
        /*000a*/ 	.short	(.L_127 - .L_126)
.L_126:
        /*000c*/ 	.word	0x00000000
        /*0010*/ 	.short	0x0003
        /*0012*/ 	.short	0x0010
        /*0014*/ 	.byte	0x00, 0xf0, 0x21, 0x00


	//----- nvinfo : EIATTR_KPARAM_INFO
	.align		4
.L_127:
        /*0018*/ 	.byte	0x04, 0x17
        /*001a*/ 	.short	(.L_129 - .L_128)
.L_128:
        /*001c*/ 	.word	0x00000000
        /*0020*/ 	.short	0x0002
        /*0022*/ 	.short	0x000c
        /*0024*/ 	.byte	0x00, 0xf0, 0x11, 0x00


	//----- nvinfo : EIATTR_KPARAM_INFO
	.align		4
.L_129:
        /*0028*/ 	.byte	0x04, 0x17
        /*002a*/ 	.short	(.L_131 - .L_130)
.L_130:
        /*002c*/ 	.word	0x00000000
        /*0030*/ 	.short	0x0001
        /*0032*/ 	.short	0x0008
        /*0034*/ 	.byte	0x00, 0xf0, 0x11, 0x00


	//----- nvinfo : EIATTR_KPARAM_INFO
	.align		4
.L_131:
        /*0038*/ 	.byte	0x04, 0x17
        /*003a*/ 	.short	(.L_133 - .L_132)
.L_132:
        /*003c*/ 	.word	0x00000000
        /*0040*/ 	.short	0x0000
        /*0042*/ 	.short	0x0000
        /*0044*/ 	.byte	0x00, 0xf5, 0x21, 0x00


	//----- nvinfo : EIATTR_SPARSE_MMA_MASK
	.align		4
.L_133:
        /*0048*/ 	.byte	0x03, 0x50
        /*004a*/ 	.short	0x0000


	//----- nvinfo : EIATTR_MAXREG_COUNT
	.align		4
        /*004c*/ 	.byte	0x03, 0x1b
        /*004e*/ 	.short	0x00ff


	//----- nvinfo : EIATTR_MERCURY_ISA_VERSION
	.align		4
        /*0050*/ 	.byte	0x03, 0x5f
        /*0052*/ 	.short	0x0101


	//----- nvinfo : EIATTR_VRC_CTA_INIT_COUNT
	.align		4
        /*0054*/ 	.byte	0x02, 0x4a
	.zero		1
	.zero		1


	//----- nvinfo : EIATTR_EXIT_INSTR_OFFSETS
	.align		4
        /*0058*/ 	.byte	0x04, 0x1c
        /*005a*/ 	.short	(.L_135 - .L_134)


	//   ....[0]....
.L_134:
        /*005c*/ 	.word	0x00000090


	//   ....[1]....
        /*0060*/ 	.word	0x00000150


	//----- nvinfo : EIATTR_CBANK_PARAM_SIZE
	.align		4
.L_135:
        /*0064*/ 	.byte	0x03, 0x19
        /*0066*/ 	.short	0x0018


	//----- nvinfo : EIATTR_PARAM_CBANK
	.align		4
        /*0068*/ 	.byte	0x04, 0x0a
        /*006a*/ 	.short	(.L_137 - .L_136)
	.align		4
.L_136:
        /*006c*/ 	.word	index@(.nv.constant0._Z12kernel_scalePvffm)
        /*0070*/ 	.short	0x0380
        /*0072*/ 	.short	0x0018


	//----- nvinfo : EIATTR_SW_WAR
	.align		4
.L_137:
        /*0074*/ 	.byte	0x04, 0x36
        /*0076*/ 	.short	(.L_139 - .L_138)
.L_138:
        /*0078*/ 	.word	0x00000008
.L_139:


//--------------------- .nv.info._Z16kernel_LeakyReLUPfm --------------------------
	.section	.nv.info._Z16kernel_LeakyReLUPfm,"",@"SHT_CUDA_INFO"
	.sectionflags	@""
	.align	4


	//----- nvinfo : EIATTR_CUDA_API_VERSION
	.align		4
        /*0000*/ 	.byte	0x04, 0x37
        /*0002*/ 	.short	(.L_141 - .L_140)
.L_140:
        /*0004*/ 	.word	0x00000082


	//----- nvinfo : EIATTR_KPARAM_INFO
	.align		4
.L_141:
        /*0008*/ 	.byte	0x04, 0x17
        /*000a*/ 	.short	(.L_143 - .L_142)
.L_142:
        /*000c*/ 	.word	0x00000000
        /*0010*/ 	.short	0x0001
        /*0012*/ 	.short	0x0008
        /*0014*/ 	.byte	0x00, 0xf0, 0x21, 0x00


	//----- nvinfo : EIATTR_KPARAM_INFO
	.align		4
.L_143:
        /*0018*/ 	.byte	0x04, 0x17
        /*001a*/ 	.short	(.L_145 - .L_144)
.L_144:
        /*001c*/ 	.word	0x00000000
        /*0020*/ 	.short	0x0000
        /*0022*/ 	.short	0x0000
        /*0024*/ 	.byte	0x00, 0xf5, 0x21, 0x00


	//----- nvinfo : EIATTR_SPARSE_MMA_MASK
	.align		4
.L_145:
        /*0028*/ 	.byte	0x03, 0x50
        /*002a*/ 	.short	0x0000


	//----- nvinfo : EIATTR_MAXREG_COUNT
	.align		4
        /*002c*/ 	.byte	0x03, 0x1b
        /*002e*/ 	.short	0x00ff


	//----- nvinfo : EIATTR_MERCURY_ISA_VERSION
	.align		4
        /*0030*/ 	.byte	0x03, 0x5f
        /*0032*/ 	.short	0x0101


	//----- nvinfo : EIATTR_VRC_CTA_INIT_COUNT
	.align		4
        /*0034*/ 	.byte	0x02, 0x4a
	.zero		1
	.zero		1


	//----- nvinfo : EIATTR_EXIT_INSTR_OFFSETS
	.align		4
        /*0038*/ 	.byte	0x04, 0x1c
        /*003a*/ 	.short	(.L_147 - .L_146)


	//   ....[0]....
.L_146:
        /*003c*/ 	.word	0x00000090


	//   ....[1]....
        /*0040*/ 	.word	0x00000100


	//   ....[2]....
        /*0044*/ 	.word	0x00000130


	//----- nvinfo : EIATTR_CBANK_PARAM_SIZE
	.align		4
.L_147:
        /*0048*/ 	.byte	0x03, 0x19
        /*004a*/ 	.short	0x0010


	//----- nvinfo : EIATTR_PARAM_CBANK
	.align		4
        /*004c*/ 	.byte	0x04, 0x0a
        /*004e*/ 	.short	(.L_149 - .L_148)
	.align		4
.L_148:
        /*0050*/ 	.word	index@(.nv.constant0._Z16kernel_LeakyReLUPfm)
        /*0054*/ 	.short	0x0380
        /*0056*/ 	.short	0x0010


	//----- nvinfo : EIATTR_SW_WAR
	.align		4
.L_149:
        /*0058*/ 	.byte	0x04, 0x36
        /*005a*/ 	.short	(.L_151 - .L_150)
.L_150:
        /*005c*/ 	.word	0x00000008
.L_151:


//--------------------- .nv.info._Z11kernel_ReLUPfm --------------------------
	.section	.nv.info._Z11kernel_ReLUPfm,"",@"SHT_CUDA_INFO"
	.sectionflags	@""
	.align	4


	//----- nvinfo : EIATTR_CUDA_API_VERSION
	.align		4
        /*0000*/ 	.byte	0x04, 0x37
        /*0002*/ 	.short	(.L_153 - .L_152)
.L_152:
        /*0004*/ 	.word	0x00000082


	//----- nvinfo : EIATTR_KPARAM_INFO
	.align		4
.L_153:
        /*0008*/ 	.byte	0x04, 0x17
        /*000a*/ 	.short	(.L_155 - .L_154)
.L_154:
        /*000c*/ 	.word	0x00000000
        /*0010*/ 	.short	0x0001
        /*0012*/ 	.short	0x0008
        /*0014*/ 	.byte	0x00, 0xf0, 0x21, 0x00


	//----- nvinfo : EIATTR_KPARAM_INFO
	.align		4
.L_155:
        /*0018*/ 	.byte	0x04, 0x17
        /*001a*/ 	.short	(.L_157 - .L_156)
.L_156:
        /*001c*/ 	.word	0x00000000
        /*0020*/ 	.short	0x0000
        /*0022*/ 	.short	0x0000
        /*0024*/ 	.byte	0x00, 0xf5, 0x21, 0x00


	//----- nvinfo : EIATTR_SPARSE_MMA_MASK
	.align		4
.L_157:
        /*0028*/ 	.byte	0x03, 0x50
        /*002a*/ 	.short	0x0000


	//----- nvinfo : EIATTR_MAXREG_COUNT
	.align		4
        /*002c*/ 	.byte	0x03, 0x1b
        /*002e*/ 	.short	0x00ff


	//----- nvinfo : EIATTR_MERCURY_ISA_VERSION
	.align		4
        /*0030*/ 	.byte	0x03, 0x5f
        /*0032*/ 	.short	0x0101


	//----- nvinfo : EIATTR_VRC_CTA_INIT_COUNT
	.align		4
        /*0034*/ 	.byte	0x02, 0x4a
	.zero		1
	.zero		1


	//----- nvinfo : EIATTR_EXIT_INSTR_OFFSETS
	.align		4
        /*0038*/ 	.byte	0x04, 0x1c
        /*003a*/ 	.short	(.L_159 - .L_158)


	//   ....[0]....
.L_158:
        /*003c*/ 	.word	0x00000090


	//   ....[1]....
        /*0040*/ 	.word	0x00000110


	//----- nvinfo : EIATTR_CBANK_PARAM_SIZE
	.align		4
.L_159:
        /*0044*/ 	.byte	0x03, 0x19
        /*0046*/ 	.short	0x0010


	//----- nvinfo : EIATTR_PARAM_CBANK
	.align		4
        /*0048*/ 	.byte	0x04, 0x0a
        /*004a*/ 	.short	(.L_161 - .L_160)
	.align		4
.L_160:
        /*004c*/ 	.word	index@(.nv.constant0._Z11kernel_ReLUPfm)
        /*0050*/ 	.short	0x0380
        /*0052*/ 	.short	0x0010


	//----- nvinfo : EIATTR_SW_WAR
	.align		4
.L_161:
        /*0054*/ 	.byte	0x04, 0x36
        /*0056*/ 	.short	(.L_163 - .L_162)
.L_162:
        /*0058*/ 	.word	0x00000008
.L_163:


//--------------------- .nv.info._Z11kernel_tanhPfm --------------------------
	.section	.nv.info._Z11kernel_tanhPfm,"",@"SHT_CUDA_INFO"
	.sectionflags	@""
	.align	4


	//----- nvinfo : EIATTR_CUDA_API_VERSION
	.align		4
        /*0000*/ 	.byte	0x04, 0x37
        /*0002*/ 	.short	(.L_165 - .L_164)
.L_164:
        /*0004*/ 	.word	0x00000082


	//----- nvinfo : EIATTR_KPARAM_INFO
	.align		4
.L_165:
        /*0008*/ 	.byte	0x04, 0x17
        /*000a*/ 	.short	(.L_167 - .L_166)
.L_166:
        /*000c*/ 	.word	0x00000000
        /*0010*/ 	.short	0x0001
        /*0012*/ 	.short	0x0008
        /*0014*/ 	.byte	0x00, 0xf0, 0x21, 0x00


	//----- nvinfo : EIATTR_KPARAM_INFO
	.align		4
.L_167:
        /*0018*/ 	.byte	0x04, 0x17
        /*001a*/ 	.short	(.L_169 - .L_168)
.L_168:
        /*001c*/ 	.word	0x00000000
        /*0020*/ 	.short	0x0000
        /*0022*/ 	.short	0x0000
        /*0024*/ 	.byte	0x00, 0xf5, 0x21, 0x00


	//----- nvinfo : EIATTR_SPARSE_MMA_MASK
	.align		4
.L_169:
        /*0028*/ 	.byte	0x03, 0x50
        /*002a*/ 	.short	0x0000


	//----- nvinfo : EIATTR_MAXREG_COUNT
	.align		4
        /*002c*/ 	.byte	0x03, 0x1b
        /*002e*/ 	.short	0x00ff


	//----- nvinfo : EIATTR_MERCURY_ISA_VERSION
	.align		4
        /*0030*/ 	.byte	0x03, 0x5f
        /*0032*/ 	.short	0x0101


	//----- nvinfo : EIATTR_VRC_CTA_INIT_COUNT
	.align		4
        /*0034*/ 	.byte	0x02, 0x4a
	.zero		1
	.zero		1


	//----- nvinfo : EIATTR_EXIT_INSTR_OFFSETS
	.align		4
        /*0038*/ 	.byte	0x04, 0x1c
        /*003a*/ 	.short	(.L_171 - .L_170)


	//   ....[0]....
.L_170:
        /*003c*/ 	.word	0x00000090


	//   ....[1]....
        /*0040*/ 	.word	0x00000210


	//----- nvinfo : EIATTR_CBANK_PARAM_SIZE
	.align		4
.L_171:
        /*0044*/ 	.byte	0x03, 0x19
        /*0046*/ 	.short	0x0010


	//----- nvinfo : EIATTR_PARAM_CBANK
	.align		4
        /*0048*/ 	.byte	0x04, 0x0a
        /*004a*/ 	.short	(.L_173 - .L_172)
	.align		4
.L_172:
        /*004c*/ 	.word	index@(.nv.constant0._Z11kernel_tanhPfm)
        /*0050*/ 	.short	0x0380
        /*0052*/ 	.short	0x0010


	//----- nvinfo : EIATTR_SW_WAR
	.align		4
.L_173:
        /*0054*/ 	.byte	0x04, 0x36
        /*0056*/ 	.short	(.L_175 - .L_174)
.L_174:
        /*0058*/ 	.word	0x00000008
.L_175:


//--------------------- .nv.callgraph             --------------------------
	.section	.nv.callgraph,"",@"SHT_CUDA_CALLGRAPH"
	.align	4
	.sectionentsize	8
	.align		4
        /*0000*/ 	.word	0x00000000
	.align		4
        /*0004*/ 	.word	0xffffffff
	.align		4
        /*0008*/ 	.word	0x00000000
	.align		4
        /*000c*/ 	.word	0xfffffffe
	.align		4
        /*0010*/ 	.word	0x00000000
	.align		4
        /*0014*/ 	.word	0xfffffffd
	.align		4
        /*0018*/ 	.word	0x00000000
	.align		4
        /*001c*/ 	.word	0xfffffffc


//--------------------- .text._Z9kernel_L2PKfPfjm --------------------------
	.section	.text._Z9kernel_L2PKfPfjm,"ax",@progbits
	.align	128
        .global         _Z9kernel_L2PKfPfjm
        .type           _Z9kernel_L2PKfPfjm,@function
        .size           _Z9kernel_L2PKfPfjm,(.L_x_27 - _Z9kernel_L2PKfPfjm)
        .other          _Z9kernel_L2PKfPfjm,@"STO_CUDA_ENTRY STV_DEFAULT"
_Z9kernel_L2PKfPfjm:
.text._Z9kernel_L2PKfPfjm:
[----:B------:R-:W-:Y:S01]  /*0000*/  LDC R1, c[0x0][0x37c] ;  /* 0x0000df00ff017b82 */ /* 0x000fe20000000800 */
[----:B------:R-:W0:Y:S07]  /*0010*/  S2R R7, SR_TID.X ;  /* 0x0000000000077919 */ /* 0x000e2e0000002100 */
[----:B------:R-:W0:Y:S08]  /*0020*/  S2UR UR4, SR_CTAID.X ;  /* 0x00000000000479c3 */ /* 0x000e300000002500 */
[----:B------:R-:W0:Y:S08]  /*0030*/  LDC R6, c[0x0][0x360] ;  /* 0x0000d800ff067b82 */ /* 0x000e300000000800 */
[----:B------:R-:W1:Y:S01]  /*0040*/  LDC.64 R8, c[0x0][0x398] ;  /* 0x0000e600ff087b82 */ /* 0x000e620000000a00 */
[----:B0-----:R-:W-:-:S05]  /*0050*/  IMAD R6, R6, UR4, R7 ;  /* 0x0000000406067c24 */ /* 0x001fca000f8e0207 */
[----:B------:R-:W-:Y:S02]  /*0060*/  SHF.R.S32.HI R7, RZ, 0x1f, R6 ;  /* 0x0000001fff077819 */ /* 0x000fe40000011406 */
[----:B-1----:R-:W-:-:S04]  /*0070*/  ISETP.GE.U32.AND P0, PT, R6, R8, PT ;  /* 0x000000080600720c */ /* 0x002fc80003f06070 */
[----:B------:R-:W-:-:S13]  /*0080*/  ISETP.GE.U32.AND.EX P0, PT, R7, R9, PT, P0 ;  /* 0x000000090700720c */ /* 0x000fda0003f06100 */
[----:B------:R-:W-:Y:S05]  /*0090*/  @P0 EXIT ;  /* 0x000000000000094d */ /* 0x000fea0003800000 */
[----:B------:R-:W0:Y:S01]  /*00a0*/  LDCU.64 UR4, c[0x0][0x388] ;  /* 0x00007100ff0477ac */ /* 0x000e220008000a00 */
[C---:B------:R-:W-:Y:S01]  /*00b0*/  SHF.L.U32 R11, R6.reuse, 0x2, RZ ;  /* 0x00000002060b7819 */ /* 0x040fe200000006ff */
[----:B------:R-:W-:Y:S01]  /*00c0*/  HFMA2 R15, -RZ, RZ, 0, 0 ;  /* 0x00000000ff0f7431 */ /* 0x000fe200000001ff */
[----:B------:R-:W-:Y:S01]  /*00d0*/  SHF.L.U64.HI R13, R6, 0x2, R7 ;  /* 0x00000002060d7819 */ /* 0x000fe20000010207 */
[----:B------:R-:W1:Y:S01]  /*00e0*/  LDCU.64 UR8, c[0x0][0x358] ;  /* 0x00006b00ff0877ac */ /* 0x000e620008000a00 */
[----:B------:R-:W2:Y:S01]  /*00f0*/  LDCU UR6, c[0x0][0x390] ;  /* 0x00007200ff0677ac */ /* 0x000ea20008000800 */
[----:B0-----:R-:W-:-:S04]  /*0100*/  IADD3 R2, P0, PT, R11, UR4, RZ ;  /* 0x000000040b027c10 */ /* 0x001fc8000ff1e0ff */
[----:B------:R-:W-:Y:S01]  /*0110*/  IADD3.X R3, PT, PT, R13, UR5, RZ, P0, !PT ;  /* 0x000000050d037c10 */ /* 0x000fe200087fe4ff */
[----:B--2---:R-:W-:-:S04]  /*0120*/  UISETP.NE.AND UP0, UPT, UR6, URZ, UPT ;  /* 0x000000ff0600728c */ /* 0x004fc8000bf05270 */
[----:B-1----:R0:W-:Y:S05]  /*0130*/  STG.E desc[UR8][R2.64], RZ ;  /* 0x000000ff02007986 */ /* 0x0021ea000c101908 */
[----:B------:R-:W-:Y:S05]  /*0140*/  BRA.U !UP0, `(.L_x_0) ;  /* 0x0000001108007547 */ /* 0x000fea000b800000 */
[----:B------:R-:W-:Y:S01]  /*0150*/  UISETP.NE.AND UP0, UPT, UR6, 0x1, UPT ;  /* 0x000000010600788c */ /* 0x000fe2000bf05270 */
[----:B------:R-:W-:Y:S01]  /*0160*/  MOV R15, RZ ;  /* 0x000000ff000f7202 */ /* 0x000fe20000000f00 */
[----:B------:R-:W-:Y:S01]  /*0170*/  UMOV UR4, URZ ;  /* 0x000000ff00047c82 */ /* 0x000fe20008000000 */
[----:B------:R-:W-:-:S06]  /*0180*/  UMOV UR5, URZ ;  /* 0x000000ff00057c82 */ /* 0x000fcc0008000000 */
[----:B------:R-:W-:Y:S05]  /*0190*/  BRA.U !UP0, `(.L_x_1) ;  /* 0x0000000908947547 */ /* 0x000fea000b800000 */
[----:B------:R-:W1:Y:S01]  /*01a0*/  LDCU.64 UR10, c[0x0][0x380] ;  /* 0x00007000ff0a77ac */ /* 0x000e620008000a00 */
[C-C-:B------:R-:W-:Y:S02]  /*01b0*/  SHF.L.U64.HI R0, R8.reuse, 0x2, R9.reuse ;  /* 0x0000000208007819 */ /* 0x140fe40000010209 */
[----:B------:R-:W-:Y:S01]  /*01c0*/  SHF.L.U64.HI R10, R8, 0x3, R9 ;  /* 0x00000003080a7819 */ /* 0x000fe20000010209 */
[----:B------:R-:W-:Y:S01]  /*01d0*/  ULOP3.LUT UR4, UR6, 0xfffffffe, URZ, 0xc0, !UPT ;  /* 0xfffffffe06047892 */ /* 0x000fe2000f8ec0ff */
[----:B------:R-:W-:-:S03]  /*01e0*/  MOV R15, RZ ;  /* 0x000000ff000f7202 */ /* 0x000fc60000000f00 */
[----:B------:R-:W-:Y:S01]  /*01f0*/  UIADD3 UR5, UPT, UPT, -UR4, URZ, URZ ;  /* 0x000000ff04057290 */ /* 0x000fe2000fffe1ff */
[----:B-1----:R-:W-:-:S04]  /*0200*/  IADD3 R11, P0, PT, R11, UR10, RZ ;  /* 0x0000000a0b0b7c10 */ /* 0x002fc8000ff1e0ff */
[----:B------:R-:W-:-:S09]  /*0210*/  IADD3.X R13, PT, PT, R13, UR11, RZ, P0, !PT ;  /* 0x0000000b0d0d7c10 */ /* 0x000fd200087fe4ff */
.L_x_7:
[----:B------:R-:W-:-:S05]  /*0220*/  MOV R12, R11 ;  /* 0x0000000b000c7202 */ /* 0x000fca0000000f00 */
[----:B------:R-:W2:Y:S01]  /*0230*/  LDG.E R9, desc[UR8][R12.64] ;  /* 0x000000080c097981 */ /* 0x000ea2000c1e1900 */
[----:B------:R-:W-:Y:S01]  /*0240*/  UIADD3 UR5, UPT, UPT, UR5, 0x2, URZ ;  /* 0x0000000205057890 */ /* 0x000fe2000fffe0ff */
[----:B------:R-:W-:Y:S01]  /*0250*/  LEA R4, P1, R8, R11, 0x2 ;  /* 0x0000000b08047211 */ /* 0x000fe200078210ff */
[----:B------:R-:W-:Y:S01]  /*0260*/  BSSY.RECONVERGENT B0, `(.L_x_2) ;  /* 0x0000047000007945 */ /* 0x000fe20003800200 */
[----:B------:R-:W-:Y:S01]  /*0270*/  HFMA2 R14, -RZ, RZ, 1.875, 0 ;  /* 0x3f800000ff0e7431 */ /* 0x000fe200000001ff */
[----:B------:R-:W-:Y:S01]  /*0280*/  UISETP.NE.AND UP0, UPT, UR5, URZ, UPT ;  /* 0x000000ff0500728c */ /* 0x000fe2000bf05270 */
[----:B------:R-:W-:Y:S02]  /*0290*/  IADD3.X R5, PT, PT, R13, R0, RZ, P1, !PT ;  /* 0x000000000d057210 */ /* 0x000fe40000ffe4ff */
[----:B--2---:R-:W-:-:S13]  /*02a0*/  FSETP.NEU.AND P0, PT, R9, 1, PT ;  /* 0x3f8000000900780b */ /* 0x004fda0003f0d000 */
[----:B-1----:R-:W-:Y:S05]  /*02b0*/  @!P0 BRA `(.L_x_3) ;  /* 0x0000000400048947 */ /* 0x002fea0003800000 */
[----:B------:R-:W-:-:S13]  /*02c0*/  FSETP.NAN.AND P0, PT, |R9|, |R9|, PT ;  /* 0x400000090900720b */ /* 0x000fda0003f08200 */
[----:B------:R-:W-:Y:S01]  /*02d0*/  @P0 FADD R14, R9, 2 ;  /* 0x40000000090e0421 */ /* 0x000fe20000000000 */
[----:B------:R-:W-:Y:S06]  /*02e0*/  @P0 BRA `(.L_x_3) ;  /* 0x0000000000f80947 */ /* 0x000fec0003800000 */
[C---:B------:R-:W-:Y:S01]  /*02f0*/  FMUL R12, |R9|.reuse, 16777216 ;  /* 0x4b800000090c7820 */ /* 0x040fe20000400200 */
[----:B------:R-:W-:Y:S02]  /*0300*/  FSETP.GEU.AND P0, PT, |R9|, 1.175494350822287508e-38, PT ;  /* 0x008000000900780b */ /* 0x000fe40003f0e200 */
[----:B------:R-:W-:Y:S02]  /*0310*/  MOV R20, 0x3a2c32e4 ;  /* 0x3a2c32e400147802 */ /* 0x000fe40000000f00 */
[----:B------:R-:W-:-:S04]  /*0320*/  FSEL R12, R12, |R9|, !P0 ;  /* 0x400000090c0c7208 */ /* 0x000fc80004000000 */
[----:B------:R-:W-:-:S04]  /*0330*/  IADD3 R14, PT, PT, R12, -0x3f3504f3, RZ ;  /* 0xc0cafb0d0c0e7810 */ /* 0x000fc80007ffe0ff */
[----:B------:R-:W-:Y:S02]  /*0340*/  LOP3.LUT R17, R14, 0xff800000, RZ, 0xc0, !PT ;  /* 0xff8000000e117812 */ /* 0x000fe400078ec0ff */
[----:B------:R-:W-:Y:S02]  /*0350*/  FSEL R14, RZ, -24, P0 ;  /* 0xc1c00000ff0e7808 */ /* 0x000fe40000000000 */
[-C--:B------:R-:W-:Y:S02]  /*0360*/  IADD3 R12, PT, PT, R12, -R17.reuse, RZ ;  /* 0x800000110c0c7210 */ /* 0x080fe40007ffe0ff */
[----:B------:R-:W-:Y:S02]  /*0370*/  I2FP.F32.S32 R17, R17 ;  /* 0x0000001100117245 */ /* 0x000fe40000201400 */
[----:B------:R-:W-:Y:S01]  /*0380*/  FSETP.NEU.AND P0, PT, |R9|, +INF , PT ;  /* 0x7f8000000900780b */ /* 0x000fe20003f0d200 */
[C---:B------:R-:W-:Y:S01]  /*0390*/  FADD R16, R12.reuse, 1 ;  /* 0x3f8000000c107421 */ /* 0x040fe20000000000 */
[----:B------:R-:W-:-:S02]  /*03a0*/  FADD R21, R12, -1 ;  /* 0xbf8000000c157421 */ /* 0x000fc40000000000 */
[----:B------:R-:W-:Y:S02]  /*03b0*/  FSETP.NEU.AND P0, PT, R9, RZ, P0 ;  /* 0x000000ff0900720b */ /* 0x000fe4000070d000 */
[----:B------:R-:W-:Y:S01]  /*03c0*/  FADD R19, R21, R21 ;  /* 0x0000001515137221 */ /* 0x000fe20000000000 */
[----:B------:R-:W1:Y:S10]  /*03d0*/  MUFU.RCP R16, R16 ;  /* 0x0000001000107308 */ /* 0x000e740000001000 */
[----:B------:R-:W-:Y:S01]  /*03e0*/  @!P0 FADD R9, R9, R9 ;  /* 0x0000000909098221 */ /* 0x000fe20000000000 */
[----:B-1----:R-:W-:Y:S01]  /*03f0*/  FMUL R12, R16, R19 ;  /* 0x00000013100c7220 */ /* 0x002fe20000400000 */
[----:B------:R-:W-:-:S03]  /*0400*/  FFMA R19, R17, 1.1920928955078125e-07, R14 ;  /* 0x3400000011137823 */ /* 0x000fc6000000000e */
[----:B------:R-:W-:Y:S01]  /*0410*/  FADD R18, R21, -R12 ;  /* 0x8000000c15127221 */ /* 0x000fe20000000000 */
[C---:B------:R-:W-:Y:S01]  /*0420*/  FMUL R17, R12.reuse, R12 ;  /* 0x0000000c0c117220 */ /* 0x040fe20000400000 */
[----:B------:R-:W-:Y:S02]  /*0430*/  FFMA R14, R12, 1.4426950216293334961, R19 ;  /* 0x3fb8aa3b0c0e7823 */ /* 0x000fe40000000013 */
[----:B------:R-:W-:Y:S01]  /*0440*/  FADD R18, R18, R18 ;  /* 0x0000001212127221 */ /* 0x000fe20000000000 */
[----:B------:R-:W-:Y:S01]  /*0450*/  FFMA R20, R17, R20, 0.0032181653659790754318 ;  /* 0x3b52e7db11147423 */ /* 0x000fe20000000014 */
[----:B------:R-:W-:Y:S02]  /*0460*/  FADD R19, R19, -R14 ;  /* 0x8000000e13137221 */ /* 0x000fe40000000000 */
[----:B------:R-:W-:Y:S01]  /*0470*/  FFMA R21, R21, -R12, R18 ;  /* 0x8000000c15157223 */ /* 0x000fe20000000012 */
[----:B------:R-:W-:Y:S01]  /*0480*/  FFMA R20, R17, R20, 0.018033718690276145935 ;  /* 0x3c93bb7311147423 */ /* 0x000fe20000000014 */
[----:B------:R-:W-:-:S02]  /*0490*/  FFMA R18, R12, 1.4426950216293334961, R19 ;  /* 0x3fb8aa3b0c127823 */ /* 0x000fc40000000013 */
[----:B------:R-:W-:Y:S01]  /*04a0*/  FMUL R21, R16, R21 ;  /* 0x0000001510157220 */ /* 0x000fe20000400000 */
[----:B------:R-:W-:-:S03]  /*04b0*/  FFMA R20, R17, R20, 0.12022458761930465698 ;  /* 0x3df6384f11147423 */ /* 0x000fc60000000014 */
[----:B------:R-:W-:Y:S01]  /*04c0*/  FFMA R19, R21, 1.4426950216293334961, R18 ;  /* 0x3fb8aa3b15137823 */ /* 0x000fe20000000012 */
[----:B------:R-:W-:-:S03]  /*04d0*/  FMUL R17, R17, R20 ;  /* 0x0000001411117220 */ /* 0x000fc60000400000 */
[----:B------:R-:W-:Y:S01]  /*04e0*/  FFMA R18, R12, 1.9251366722983220825e-08, R19 ;  /* 0x32a55e340c127823 */ /* 0x000fe20000000013 */
[----:B------:R-:W-:-:S04]  /*04f0*/  FMUL R16, R17, 3 ;  /* 0x4040000011107820 */ /* 0x000fc80000400000 */
[----:B------:R-:W-:-:S04]  /*0500*/  FFMA R16, R21, R16, R18 ;  /* 0x0000001015107223 */ /* 0x000fc80000000012 */
[----:B------:R-:W-:-:S04]  /*0510*/  FFMA R17, R12, R17, R16 ;  /* 0x000000110c117223 */ /* 0x000fc80000000010 */
[----:B------:R-:W-:-:S04]  /*0520*/  FADD R19, R14, R17 ;  /* 0x000000110e137221 */ /* 0x000fc80000000000 */
[----:B------:R-:W-:Y:S01]  /*0530*/  FMUL R12, R19, 2 ;  /* 0x40000000130c7820 */ /* 0x000fe20000400000 */
[----:B------:R-:W-:-:S03]  /*0540*/  FADD R14, -R14, R19 ;  /* 0x000000130e0e7221 */ /* 0x000fc60000000100 */
[----:B------:R-:W1:Y:S01]  /*0550*/  FRND R21, R12 ;  /* 0x0000000c00157307 */ /* 0x000e620000201000 */
[----:B------:R-:W-:Y:S01]  /*0560*/  FADD R14, R17, -R14 ;  /* 0x8000000e110e7221 */ /* 0x000fe20000000000 */
[----:B------:R-:W-:Y:S01]  /*0570*/  FFMA R19, R19, 2, -R12 ;  /* 0x4000000013137823 */ /* 0x000fe2000000080c */
[----:B------:R-:W-:Y:S01]  /*0580*/  HFMA2 R17, -RZ, RZ, 0.64013671875, -15.109375 ;  /* 0x391fcb8eff117431 */ /* 0x000fe200000001ff */
[----:B------:R-:W-:Y:S02]  /*0590*/  FSETP.GT.AND P2, PT, |R12|, 152, PT ;  /* 0x431800000c00780b */ /* 0x000fe40003f44200 */
[----:B------:R-:W-:Y:S01]  /*05a0*/  FFMA R19, R14, 2, R19 ;  /* 0x400000000e137823 */ /* 0x000fe20000000013 */
[----:B-1----:R-:W-:Y:S01]  /*05b0*/  FADD R14, R12, -R21 ;  /* 0x800000150c0e7221 */ /* 0x002fe20000000000 */
[----:B------:R-:W-:-:S03]  /*05c0*/  FSETP.GT.AND P1, PT, R21, RZ, PT ;  /* 0x000000ff1500720b */ /* 0x000fc60003f24000 */
[----:B------:R-:W-:Y:S01]  /*05d0*/  FADD R14, R14, R19 ;  /* 0x000000130e0e7221 */ /* 0x000fe20000000000 */
[----:B------:R-:W-:Y:S02]  /*05e0*/  SEL R16, RZ, 0x83000000, P1 ;  /* 0x83000000ff107807 */ /* 0x000fe40000800000 */
[----:B------:R-:W-:Y:S01]  /*05f0*/  FSETP.GEU.AND P1, PT, R12, RZ, PT ;  /* 0x000000ff0c00720b */ /* 0x000fe20003f2e000 */
[----:B------:R-:W-:Y:S01]  /*0600*/  FFMA R17, R14, R17, 0.0013391353422775864601 ;  /* 0x3aaf85ed0e117423 */ /* 0x000fe20000000011 */
[----:B------:R-:W-:-:S03]  /*0610*/  IADD3 R18, PT, PT, R16, 0x7f000000, RZ ;  /* 0x7f00000010127810 */ /* 0x000fc60007ffe0ff */
[C---:B------:R-:W-:Y:S02]  /*0620*/  FFMA R19, R14.reuse, R17, 0.0096188392490148544312 ;  /* 0x3c1d98560e137423 */ /* 0x040fe40000000011 */
[----:B------:R-:W1:Y:S02]  /*0630*/  F2I.NTZ R17, R12 ;  /* 0x0000000c00117305 */ /* 0x000e640000203100 */
[----:B------:R-:W-:-:S04]  /*0640*/  FFMA R19, R14, R19, 0.055503588169813156128 ;  /* 0x3d6357bb0e137423 */ /* 0x000fc80000000013 */
[----:B------:R-:W-:-:S04]  /*0650*/  FFMA R19, R14, R19, 0.24022644758224487305 ;  /* 0x3e75fdec0e137423 */ /* 0x000fc80000000013 */
[----:B------:R-:W-:-:S04]  /*0660*/  FFMA R19, R14, R19, 0.69314718246459960938 ;  /* 0x3f3172180e137423 */ /* 0x000fc80000000013 */
[----:B------:R-:W-:Y:S01]  /*0670*/  FFMA R19, R14, R19, 1 ;  /* 0x3f8000000e137423 */ /* 0x000fe20000000013 */
[----:B-1----:R-:W-:Y:S02]  /*0680*/  LEA R17, R17, -R16, 0x17 ;  /* 0x8000001011117211 */ /* 0x002fe400078eb8ff */
[----:B------:R-:W-:Y:S01]  /*0690*/  FSEL R14, RZ, +INF , !P1 ;  /* 0x7f800000ff0e7808 */ /* 0x000fe20004800000 */
[----:B------:R-:W-:-:S04]  /*06a0*/  FMUL R18, R18, R19 ;  /* 0x0000001312127220 */ /* 0x000fc80000400000 */
[----:B------:R-:W-:Y:S01]  /*06b0*/  @!P2 FMUL R14, R17, R18 ;  /* 0x00000012110ea220 */ /* 0x000fe20000400000 */
[----:B------:R-:W-:-:S07]  /*06c0*/  @!P0 LOP3.LUT R14, R9, 0x7fffffff, RZ, 0xc0, !PT ;  /* 0x7fffffff090e8812 */ /* 0x000fce00078ec0ff */
.L_x_3:
[----:B------:R-:W-:Y:S05]  /*06d0*/  BSYNC.RECONVERGENT B0 ;  /* 0x0000000000007941 */ /* 0x000fea0003800200 */
.L_x_2:
[----:B------:R-:W-:-:S05]  /*06e0*/  FADD R15, R14, R15 ;  /* 0x0000000f0e0f7221 */ /* 0x000fca0000000000 */
[----:B------:R1:W-:Y:S04]  /*06f0*/  STG.E desc[UR8][R2.64], R15 ;  /* 0x0000000f02007986 */ /* 0x0003e8000c101908 */
[----:B------:R-:W2:Y:S01]  /*0700*/  LDG.E R4, desc[UR8][R4.64] ;  /* 0x0000000804047981 */ /* 0x000ea2000c1e1900 */
[----:B------:R-:W-:Y:S01]  /*0710*/  BSSY.RECONVERGENT B0, `(.L_x_4) ;  /* 0x0000047000007945 */ /* 0x000fe20003800200 */
[----:B------:R-:W-:Y:S02]  /*0720*/  MOV R12, 0x3f800000 ;  /* 0x3f800000000c7802 */ /* 0x000fe40000000f00 */
[----:B--2---:R-:W-:-:S13]  /*0730*/  FSETP.NEU.AND P0, PT, R4, 1, PT ;  /* 0x3f8000000400780b */ /* 0x004fda0003f0d000 */
[----:B-1----:R-:W-:Y:S05]  /*0740*/  @!P0 BRA `(.L_x_5) ;  /* 0x00000004000c8947 */ /* 0x002fea0003800000 */
[----:B------:R-:W-:-:S13]  /*0750*/  FSETP.NAN.AND P0, PT, |R4|, |R4|, PT ;  /* 0x400000040400720b */ /* 0x000fda0003f08200 */
[----:B------:R-:W-:Y:S05]  /*0760*/  @P0 BRA `(.L_x_6) ;  /* 0x0000000400000947 */ /* 0x000fea0003800000 */
[C---:B------:R-:W-:Y:S01]  /*0770*/  FMUL R5, |R4|.reuse, 16777216 ;  /* 0x4b80000004057820 */ /* 0x040fe20000400200 */
[C---:B------:R-:W-:Y:S01]  /*0780*/  FSETP.GEU.AND P0, PT, |R4|.reuse, 1.175494350822287508e-38, PT ;  /* 0x008000000400780b */ /* 0x040fe20003f0e200 */
[----:B------:R-:W-:Y:S01]  /*0790*/  HFMA2 R20, -RZ, RZ, 0.771484375, 0.21533203125 ;  /* 0x3a2c32e4ff147431 */ /* 0x000fe200000001ff */
[----:B------:R-:W-:Y:S02]  /*07a0*/  FSETP.NEU.AND P3, PT, R4, RZ, PT ;  /* 0x000000ff0400720b */ /* 0x000fe40003f6d000 */
[----:B------:R-:W-:-:S04]  /*07b0*/  FSEL R5, R5, |R4|, !P0 ;  /* 0x4000000405057208 */ /* 0x000fc80004000000 */
[----:B------:R-:W-:-:S04]  /*07c0*/  IADD3 R9, PT, PT, R5, -0x3f3504f3, RZ ;  /* 0xc0cafb0d05097810 */ /* 0x000fc80007ffe0ff */
[----:B------:R-:W-:Y:S02]  /*07d0*/  LOP3.LUT R14, R9, 0xff800000, RZ, 0xc0, !PT ;  /* 0xff800000090e7812 */ /* 0x000fe400078ec0ff */
[----:B------:R-:W-:Y:S02]  /*07e0*/  FSEL R9, RZ, -24, P0 ;  /* 0xc1c00000ff097808 */ /* 0x000fe40000000000 */
[-C--:B------:R-:W-:Y:S02]  /*07f0*/  IADD3 R5, PT, PT, R5, -R14.reuse, RZ ;  /* 0x8000000e05057210 */ /* 0x080fe40007ffe0ff */
[----:B------:R-:W-:-:S03]  /*0800*/  I2FP.F32.S32 R14, R14 ;  /* 0x0000000e000e7245 */ /* 0x000fc60000201400 */
[C---:B------:R-:W-:Y:S01]  /*0810*/  FADD R12, R5.reuse, 1 ;  /* 0x3f800000050c7421 */ /* 0x040fe20000000000 */
[----:B------:R-:W-:Y:S01]  /*0820*/  FADD R16, R5, -1 ;  /* 0xbf80000005107421 */ /* 0x000fe20000000000 */
[----:B------:R-:W-:-:S03]  /*0830*/  FFMA R14, R14, 1.1920928955078125e-07, R9 ;  /* 0x340000000e0e7823 */ /* 0x000fc60000000009 */
[----:B------:R-:W-:Y:S01]  /*0840*/  FADD R5, R16, R16 ;  /* 0x0000001010057221 */ /* 0x000fe20000000000 */
[----:B------:R-:W1:Y:S03]  /*0850*/  MUFU.RCP R12, R12 ;  /* 0x0000000c000c7308 */ /* 0x000e660000001000 */
[----:B-1----:R-:W-:-:S04]  /*0860*/  FMUL R5, R12, R5 ;  /* 0x000000050c057220 */ /* 0x002fc80000400000 */
[----:B------:R-:W-:Y:S01]  /*0870*/  FADD R18, R16, -R5 ;  /* 0x8000000510127221 */ /* 0x000fe20000000000 */
[CC--:B------:R-:W-:Y:S01]  /*0880*/  FMUL R17, R5.reuse, R5.reuse ;  /* 0x0000000505117220 */ /* 0x0c0fe20000400000 */
[----:B------:R-:W-:Y:S02]  /*0890*/  FFMA R9, R5, 1.4426950216293334961, R14 ;  /* 0x3fb8aa3b05097823 */ /* 0x000fe4000000000e */
[----:B------:R-:W-:Y:S01]  /*08a0*/  FADD R19, R18, R18 ;  /* 0x0000001212137221 */ /* 0x000fe20000000000 */
[C---:B------:R-:W-:Y:S01]  /*08b0*/  FFMA R18, R17.reuse, R20, 0.0032181653659790754318 ;  /* 0x3b52e7db11127423 */ /* 0x040fe20000000014 */
[----:B------:R-:W-:Y:S02]  /*08c0*/  FADD R14, R14, -R9 ;  /* 0x800000090e0e7221 */ /* 0x000fe40000000000 */
[----:B------:R-:W-:Y:S01]  /*08d0*/  FFMA R19, R16, -R5, R19 ;  /* 0x8000000510137223 */ /* 0x000fe20000000013 */
[----:B------:R-:W-:Y:S01]  /*08e0*/  FFMA R18, R17, R18, 0.018033718690276145935 ;  /* 0x3c93bb7311127423 */ /* 0x000fe20000000012 */
[----:B------:R-:W-:Y:S01]  /*08f0*/  FFMA R14, R5, 1.4426950216293334961, R14 ;  /* 0x3fb8aa3b050e7823 */ /* 0x000fe2000000000e */
[----:B------:R-:W-:Y:S01]  /*0900*/  MOV R16, 0x391fcb8e ;  /* 0x391fcb8e00107802 */ /* 0x000fe20000000f00 */
        /* <DEDUP_REMOVED lines=14> */
[C---:B------:R-:W-:Y:S02]  /*09f0*/  FSETP.GT.AND P1, PT, |R5|.reuse, 152, PT ;  /* 0x431800000500780b */ /* 0x040fe40003f24200 */
[----:B------:R-:W-:Y:S01]  /*0a00*/  FSETP.GEU.AND P2, PT, R5, RZ, PT ;  /* 0x000000ff0500720b */ /* 0x000fe20003f4e000 */
[----:B------:R-:W-:Y:S02]  /*0a10*/  FFMA R12, R9, 2, R12 ;  /* 0x40000000090c7823 */ /* 0x000fe4000000000c */
[----:B------:R-:W2:Y:S01]  /*0a20*/  F2I.NTZ R17, R5 ;  /* 0x0000000500117305 */ /* 0x000ea20000203100 */
[----:B-1----:R-:W-:Y:S01]  /*0a30*/  FADD R9, R5, -R14 ;  /* 0x8000000e05097221 */ /* 0x002fe20000000000 */
[----:B------:R-:W-:-:S03]  /*0a40*/  FSETP.GT.AND P0, PT, R14, RZ, PT ;  /* 0x000000ff0e00720b */ /* 0x000fc60003f04000 */
[----:B------:R-:W-:-:S04]  /*0a50*/  FADD R9, R9, R12 ;  /* 0x0000000c09097221 */ /* 0x000fc80000000000 */
[----:B------:R-:W-:-:S04]  /*0a60*/  FFMA R12, R9, R16, 0.0013391353422775864601 ;  /* 0x3aaf85ed090c7423 */ /* 0x000fc80000000010 */
[----:B------:R-:W-:-:S04]  /*0a70*/  FFMA R12, R9, R12, 0.0096188392490148544312 ;  /* 0x3c1d9856090c7423 */ /* 0x000fc8000000000c */
[----:B------:R-:W-:-:S04]  /*0a80*/  FFMA R12, R9, R12, 0.055503588169813156128 ;  /* 0x3d6357bb090c7423 */ /* 0x000fc8000000000c */
[C---:B------:R-:W-:Y:S01]  /*0a90*/  FFMA R14, R9.reuse, R12, 0.24022644758224487305 ;  /* 0x3e75fdec090e7423 */ /* 0x040fe2000000000c */
[----:B------:R-:W-:Y:S02]  /*0aa0*/  SEL R12, RZ, 0x83000000, P0 ;  /* 0x83000000ff0c7807 */ /* 0x000fe40000000000 */
[----:B------:R-:W-:Y:S01]  /*0ab0*/  FSETP.NEU.AND P0, PT, |R4|, +INF , PT ;  /* 0x7f8000000400780b */ /* 0x000fe20003f0d200 */
[----:B------:R-:W-:Y:S01]  /*0ac0*/  FFMA R16, R9, R14, 0.69314718246459960938 ;  /* 0x3f31721809107423 */ /* 0x000fe2000000000e */
[----:B------:R-:W-:Y:S02]  /*0ad0*/  IADD3 R14, PT, PT, R12, 0x7f000000, RZ ;  /* 0x7f0000000c0e7810 */ /* 0x000fe40007ffe0ff */
[----:B--2---:R-:W-:Y:S01]  /*0ae0*/  LEA R17, R17, -R12, 0x17 ;  /* 0x8000000c11117211 */ /* 0x004fe200078eb8ff */
[----:B------:R-:W-:Y:S01]  /*0af0*/  FFMA R9, R9, R16, 1 ;  /* 0x3f80000009097423 */ /* 0x000fe20000000010 */
[----:B------:R-:W-:-:S03]  /*0b00*/  FSEL R12, RZ, +INF , !P2 ;  /* 0x7f800000ff0c7808 */ /* 0x000fc60005000000 */
[----:B------:R-:W-:-:S04]  /*0b10*/  FMUL R14, R14, R9 ;  /* 0x000000090e0e7220 */ /* 0x000fc80000400000 */
[----:B------:R-:W-:Y:S01]  /*0b20*/  @!P1 FMUL R12, R17, R14 ;  /* 0x0000000e110c9220 */ /* 0x000fe20000400000 */
[----:B------:R-:W-:Y:S06]  /*0b30*/  @P0 BRA P3, `(.L_x_5) ;  /* 0x0000000000100947 */ /* 0x000fec0001800000 */
[----:B------:R-:W-:-:S05]  /*0b40*/  FADD R4, R4, R4 ;  /* 0x0000000404047221 */ /* 0x000fca0000000000 */
[----:B------:R-:W-:Y:S01]  /*0b50*/  LOP3.LUT R12, R4, 0x7fffffff, RZ, 0xc0, !PT ;  /* 0x7fffffff040c7812 */ /* 0x000fe200078ec0ff */
[----:B------:R-:W-:Y:S06]  /*0b60*/  BRA `(.L_x_5) ;  /* 0x0000000000047947 */ /* 0x000fec0003800000 */
.L_x_6:
[----:B------:R-:W-:-:S07]  /*0b70*/  FADD R12, R4, 2 ;  /* 0x40000000040c7421 */ /* 0x000fce0000000000 */
.L_x_5:
[----:B------:R-:W-:Y:S05]  /*0b80*/  BSYNC.RECONVERGENT B0 ;  /* 0x0000000000007941 */ /* 0x000fea0003800200 */
.L_x_4:
[----:B------:R-:W-:Y:S01]  /*0b90*/  FADD R15, R15, R12 ;  /* 0x0000000c0f0f7221 */ /* 0x000fe20000000000 */
[----:B------:R-:W-:-:S04]  /*0ba0*/  LEA R11, P0, R8, R11, 0x3 ;  /* 0x0000000b080b7211 */ /* 0x000fc800078018ff */
[----:B------:R1:W-:Y:S01]  /*0bb0*/  STG.E desc[UR8][R2.64], R15 ;  /* 0x0000000f02007986 */ /* 0x0003e2000c101908 */
[----:B------:R-:W-:Y:S01]  /*0bc0*/  IADD3.X R13, PT, PT, R13, R10, RZ, P0, !PT ;  /* 0x0000000a0d0d7210 */ /* 0x000fe200007fe4ff */
[----:B------:R-:W-:Y:S07]  /*0bd0*/  BRA.U UP0, `(.L_x_7) ;  /* 0xfffffff500907547 */ /* 0x000fee000b83ffff */
[----:B------:R-:W-:-:S05]  /*0be0*/  UMOV UR5, URZ ;  /* 0x000000ff00057c82 */ /* 0x000fca0008000000 */
.L_x_1:
[----:B------:R-:W2:Y:S02]  /*0bf0*/  LDCU UR6, c[0x0][0x390] ;  /* 0x00007200ff0677ac */ /* 0x000ea40008000800 */
[----:B--2---:R-:W-:-:S04]  /*0c00*/  ULOP3.LUT UR6, UR6, 0x1, URZ, 0xc0, !UPT ;  /* 0x0000000106067892 */ /* 0x004fc8000f8ec0ff */
[----:B------:R-:W-:-:S09]  /*0c10*/  UISETP.NE.U32.AND UP0, UPT, UR6, 0x1, UPT ;  /* 0x000000010600788c */ /* 0x000fd2000bf05070 */
[----:B------:R-:W-:Y:S05]  /*0c20*/  BRA.U UP0, `(.L_x_0) ;  /* 0x0000000500487547 */ /* 0x000fea000b800000 */
[----:B------:R-:W2:Y:S01]  /*0c30*/  LDC.64 R4, c[0x0][0x398] ;  /* 0x0000e600ff047b82 */ /* 0x000ea20000000a00 */
[----:B------:R-:W3:Y:S01]  /*0c40*/  LDCU.64 UR6, c[0x0][0x380] ;  /* 0x00007000ff0677ac */ /* 0x000ee20008000a00 */
[C---:B--2---:R-:W-:Y:S02]  /*0c50*/  IMAD R0, R4.reuse, UR5, RZ ;  /* 0x0000000504007c24 */ /* 0x044fe4000f8e02ff */
[----:B------:R-:W-:-:S04]  /*0c60*/  IMAD.WIDE.U32 R6, R4, UR4, R6 ;  /* 0x0000000404067c25 */ /* 0x000fc8000f8e0006 */
[----:B------:R-:W-:Y:S01]  /*0c70*/  IMAD R5, R5, UR4, R0 ;  /* 0x0000000405057c24 */ /* 0x000fe2000f8e0200 */
[----:B---3--:R-:W-:-:S04]  /*0c80*/  LEA R4, P0, R6, UR6, 0x2 ;  /* 0x0000000606047c11 */ /* 0x008fc8000f8010ff */
[----:B------:R-:W-:-:S04]  /*0c90*/  IADD3 R5, PT, PT, R7, R5, RZ ;  /* 0x0000000507057210 */ /* 0x000fc80007ffe0ff */
[----:B------:R-:W-:-:S05]  /*0ca0*/  LEA.HI.X R5, R6, UR7, R5, 0x2, P0 ;  /* 0x0000000706057c11 */ /* 0x000fca00080f1405 */
[----:B------:R-:W2:Y:S01]  /*0cb0*/  LDG.E R0, desc[UR8][R4.64] ;  /* 0x0000000804007981 */ /* 0x000ea2000c1e1900 */
[----:B------:R-:W-:Y:S01]  /*0cc0*/  BSSY.RECONVERGENT B0, `(.L_x_8) ;  /* 0x0000047000007945 */ /* 0x000fe20003800200 */
[----:B------:R-:W-:Y:S01]  /*0cd0*/  HFMA2 R6, -RZ, RZ, 1.875, 0 ;  /* 0x3f800000ff067431 */ /* 0x000fe200000001ff */
[----:B--2---:R-:W-:-:S13]  /*0ce0*/  FSETP.NEU.AND P0, PT, R0, 1, PT ;  /* 0x3f8000000000780b */ /* 0x004fda0003f0d000 */
[----:B------:R-:W-:Y:S05]  /*0cf0*/  @!P0 BRA `(.L_x_9) ;  /* 0x00000004000c8947 */ /* 0x000fea0003800000 */
[----:B------:R-:W-:-:S13]  /*0d00*/  FSETP.NAN.AND P0, PT, |R0|, |R0|, PT ;  /* 0x400000000000720b */ /* 0x000fda0003f08200 */
[----:B------:R-:W-:Y:S05]  /*0d10*/  @P0 BRA `(.L_x_10) ;  /* 0x0000000400000947 */ /* 0x000fea0003800000 */
[C---:B------:R-:W-:Y:S01]  /*0d20*/  FMUL R5, |R0|.reuse, 16777216 ;  /* 0x4b80000000057820 */ /* 0x040fe20000400200 */
[C---:B------:R-:W-:Y:S02]  /*0d30*/  FSETP.GEU.AND P0, PT, |R0|.reuse, 1.175494350822287508e-38, PT ;  /* 0x008000000000780b */ /* 0x040fe40003f0e200 */
[----:B------:R-:W-:Y:S02]  /*0d40*/  MOV R10, 0x3a2c32e4 ;  /* 0x3a2c32e4000a7802 */ /* 0x000fe40000000f00 */
[----:B------:R-:W-:Y:S02]  /*0d50*/  FSEL R5, R5, |R0|, !P0 ;  /* 0x4000000005057208 */ /* 0x000fe40004000000 */
[----:B------:R-:W-:Y:S02]  /*0d60*/  FSETP.NEU.AND P3, PT, R0, RZ, PT ;  /* 0x000000ff0000720b */ /* 0x000fe40003f6d000 */
[----:B------:R-:W-:-:S04]  /*0d70*/  IADD3 R4, PT, PT, R5, -0x3f3504f3, RZ ;  /* 0xc0cafb0d05047810 */ /* 0x000fc80007ffe0ff */
[----:B------:R-:W-:-:S04]  /*0d80*/  LOP3.LUT R4, R4, 0xff800000, RZ, 0xc0, !PT ;  /* 0xff80000004047812 */ /* 0x000fc800078ec0ff */
[-C--:B------:R-:W-:Y:S02]  /*0d90*/  IADD3 R5, PT, PT, R5, -R4.reuse, RZ ;  /* 0x8000000405057210 */ /* 0x080fe40007ffe0ff */
[----:B------:R-:W-:-:S03]  /*0da0*/  I2FP.F32.S32 R4, R4 ;  /* 0x0000000400047245 */ /* 0x000fc60000201400 */
[C---:B------:R-:W-:Y:S01]  /*0db0*/  FADD R7, R5.reuse, 1 ;  /* 0x3f80000005077421 */ /* 0x040fe20000000000 */
[----:B------:R-:W-:Y:S01]  /*0dc0*/  FADD R6, R5, -1 ;  /* 0xbf80000005067421 */ /* 0x000fe20000000000 */
[----:B------:R-:W-:-:S03]  /*0dd0*/  FSEL R5, RZ, -24, P0 ;  /* 0xc1c00000ff057808 */ /* 0x000fc60000000000 */
[----:B------:R-:W-:Y:S01]  /*0de0*/  FADD R8, R6, R6 ;  /* 0x0000000606087221 */ /* 0x000fe20000000000 */
[----:B------:R-:W2:Y:S01]  /*0df0*/  MUFU.RCP R7, R7 ;  /* 0x0000000700077308 */ /* 0x000ea20000001000 */
[----:B------:R-:W-:Y:S02]  /*0e00*/  FFMA R4, R4, 1.1920928955078125e-07, R5 ;  /* 0x3400000004047823 */ /* 0x000fe40000000005 */
[----:B--2---:R-:W-:-:S04]  /*0e10*/  FMUL R9, R7, R8 ;  /* 0x0000000807097220 */ /* 0x004fc80000400000 */
        /* <DEDUP_REMOVED lines=16> */
[----:B------:R-:W-:Y:S01]  /*0f20*/  FFMA R8, R9, R8, R5 ;  /* 0x0000000809087223 */ /* 0x000fe20000000005 */
[----:B------:R-:W-:-:S03]  /*0f30*/  HFMA2 R9, -RZ, RZ, 0.64013671875, -15.109375 ;  /* 0x391fcb8eff097431 */ /* 0x000fc600000001ff */
[----:B------:R-:W-:-:S04]  /*0f40*/  FADD R4, R13, R8 ;  /* 0x000000080d047221 */ /* 0x000fc80000000000 */
[----:B------:R-:W-:Y:S01]  /*0f50*/  FMUL R5, R4, 2 ;  /* 0x4000000004057820 */ /* 0x000fe20000400000 */
[----:B------:R-:W-:-:S03]  /*0f60*/  FADD R13, -R13, R4 ;  /* 0x000000040d0d7221 */ /* 0x000fc60000000100 */
[----:B------:R-:W2:Y:S01]  /*0f70*/  FRND R6, R5 ;  /* 0x0000000500067307 */ /* 0x000ea20000201000 */
[----:B------:R-:W-:Y:S01]  /*0f80*/  FADD R13, R8, -R13 ;  /* 0x8000000d080d7221 */ /* 0x000fe20000000000 */
[----:B------:R-:W-:Y:S01]  /*0f90*/  FFMA R4, R4, 2, -R5 ;  /* 0x4000000004047823 */ /* 0x000fe20000000805 */
[C---:B------:R-:W-:Y:S02]  /*0fa0*/  FSETP.GT.AND P1, PT, |R5|.reuse, 152, PT ;  /* 0x431800000500780b */ /* 0x040fe40003f24200 */
[----:B------:R-:W-:Y:S01]  /*0fb0*/  FSETP.GEU.AND P2, PT, R5, RZ, PT ;  /* 0x000000ff0500720b */ /* 0x000fe20003f4e000 */
[----:B------:R-:W-:Y:S02]  /*0fc0*/  FFMA R13, R13, 2, R4 ;  /* 0x400000000d0d7823 */ /* 0x000fe40000000004 */
[----:B------:R-:W3:Y:S01]  /*0fd0*/  F2I.NTZ R7, R5 ;  /* 0x0000000500077305 */ /* 0x000ee20000203100 */
[----:B--2---:R-:W-:Y:S01]  /*0fe0*/  FADD R4, R5, -R6 ;  /* 0x8000000605047221 */ /* 0x004fe20000000000 */
[----:B------:R-:W-:-:S03]  /*0ff0*/  FSETP.GT.AND P0, PT, R6, RZ, PT ;  /* 0x000000ff0600720b */ /* 0x000fc60003f04000 */
[----:B------:R-:W-:Y:S01]  /*1000*/  FADD R4, R4, R13 ;  /* 0x0000000d04047221 */ /* 0x000fe20000000000 */
[----:B------:R-:W-:Y:S02]  /*1010*/  SEL R6, RZ, 0x83000000, P0 ;  /* 0x83000000ff067807 */ /* 0x000fe40000000000 */
[----:B------:R-:W-:Y:S01]  /*1020*/  FSETP.NEU.AND P0, PT, |R0|, +INF , PT ;  /* 0x7f8000000000780b */ /* 0x000fe20003f0d200 */
[----:B------:R-:W-:Y:S01]  /*1030*/  FFMA R9, R4, R9, 0.0013391353422775864601 ;  /* 0x3aaf85ed04097423 */ /* 0x000fe20000000009 */
[----:B------:R-:W-:Y:S02]  /*1040*/  IADD3 R8, PT, PT, R6, 0x7f000000, RZ ;  /* 0x7f00000006087810 */ /* 0x000fe40007ffe0ff */
[----:B---3--:R-:W-:Y:S01]  /*1050*/  LEA R7, R7, -R6, 0x17 ;  /* 0x8000000607077211 */ /* 0x008fe200078eb8ff */
[----:B------:R-:W-:Y:S01]  /*1060*/  FFMA R9, R4, R9, 0.0096188392490148544312 ;  /* 0x3c1d985604097423 */ /* 0x000fe20000000009 */
[----:B------:R-:W-:-:S03]  /*1070*/  FSEL R6, RZ, +INF , !P2 ;  /* 0x7f800000ff067808 */ /* 0x000fc60005000000 */
[----:B------:R-:W-:-:S04]  /*1080*/  FFMA R9, R4, R9, 0.055503588169813156128 ;  /* 0x3d6357bb04097423 */ /* 0x000fc80000000009 */
[----:B------:R-:W-:-:S04]  /*1090*/  FFMA R9, R4, R9, 0.24022644758224487305 ;  /* 0x3e75fdec04097423 */ /* 0x000fc80000000009 */
[----:B------:R-:W-:-:S04]  /*10a0*/  FFMA R9, R4, R9, 0.69314718246459960938 ;  /* 0x3f31721804097423 */ /* 0x000fc80000000009 */
[----:B------:R-:W-:-:S04]  /*10b0*/  FFMA R9, R4, R9, 1 ;  /* 0x3f80000004097423 */ /* 0x000fc80000000009 */
[----:B------:R-:W-:-:S04]  /*10c0*/  FMUL R8, R8, R9 ;  /* 0x0000000908087220 */ /* 0x000fc80000400000 */
[----:B------:R-:W-:Y:S01]  /*10d0*/  @!P1 FMUL R6, R7, R8 ;  /* 0x0000000807069220 */ /* 0x000fe20000400000 */
[----:B------:R-:W-:Y:S06]  /*10e0*/  @P0 BRA P3, `(.L_x_9) ;  /* 0x0000000000100947 */ /* 0x000fec0001800000 */
[----:B------:R-:W-:-:S05]  /*10f0*/  FADD R0, R0, R0 ;  /* 0x0000000000007221 */ /* 0x000fca0000000000 */
[----:B------:R-:W-:Y:S01]  /*1100*/  LOP3.LUT R6, R0, 0x7fffffff, RZ, 0xc0, !PT ;  /* 0x7fffffff00067812 */ /* 0x000fe200078ec0ff */
[----:B------:R-:W-:Y:S06]  /*1110*/  BRA `(.L_x_9) ;  /* 0x0000000000047947 */ /* 0x000fec0003800000 */
.L_x_10:
[----:B------:R-:W-:-:S07]  /*1120*/  FADD R6, R0, 2 ;  /* 0x4000000000067421 */ /* 0x000fce0000000000 */
.L_x_9:
[----:B------:R-:W-:Y:S05]  /*1130*/  BSYNC.RECONVERGENT B0 ;  /* 0x0000000000007941 */ /* 0x000fea0003800200 */
.L_x_8:
[----:B-1----:R-:W-:-:S07]  /*1140*/  FADD R15, R15, R6 ;  /* 0x000000060f0f7221 */ /* 0x002fce0000000000 */
.L_x_0:
[----:B------:R-:W-:Y:S01]  /*1150*/  IADD3 R0, PT, PT, R15, -0xd000000, RZ ;  /* 0xf30000000f007810 */ /* 0x000fe20007ffe0ff */
[----:B------:R2:W3:Y:S01]  /*1160*/  MUFU.RSQ R4, R15 ;  /* 0x0000000f00047308 */ /* 0x0004e20000001400 */
[----:B------:R-:W-:Y:S02]  /*1170*/  BSSY.RECONVERGENT B0, `(.L_x_11) ;  /* 0x000000c000007945 */ /* 0x000fe40003800200 */
[----:B------:R-:W-:-:S13]  /*1180*/  ISETP.GT.U32.AND P0, PT, R0, 0x727fffff, PT ;  /* 0x727fffff0000780c */ /* 0x000fda0003f04070 */
[----:B--2---:R-:W-:Y:S05]  /*1190*/  @!P0 BRA `(.L_x_12) ;  /* 0x0000000000148947 */ /* 0x004fea0003800000 */
[----:B------:R-:W-:Y:S02]  /*11a0*/  MOV R0, R15 ;  /* 0x0000000f00007202 */ /* 0x000fe40000000f00 */
[----:B------:R-:W-:-:S07]  /*11b0*/  MOV R9, 0x11d0 ;  /* 0x000011d000097802 */ /* 0x000fce0000000f00 */
[----:B01-3--:R-:W-:Y:S05]  /*11c0*/  CALL.REL.NOINC `($__internal_0_$__cuda_sm20_sqrt_rn_f32_slowpath) ;  /* 0x0000000000247944 */ /* 0x00bfea0003c00000 */
[----:B------:R-:W-:Y:S01]  /*11d0*/  MOV R5, R0 ;  /* 0x0000000000057202 */ /* 0x000fe20000000f00 */
[----:B------:R-:W-:Y:S06]  /*11e0*/  BRA `(.L_x_13) ;  /* 0x0000000000107947 */ /* 0x000fec0003800000 */
.L_x_12:
[C---:B---3--:R-:W-:Y:S01]  /*11f0*/  FMUL.FTZ R0, R4.reuse, R15 ;  /* 0x0000000f04007220 */ /* 0x048fe20000410000 */
[----:B------:R-:W-:-:S03]  /*1200*/  FMUL.FTZ R4, R4, 0.5 ;  /* 0x3f00000004047820 */ /* 0x000fc60000410000 */
[----:B------:R-:W-:-:S04]  /*1210*/  FFMA R5, -R0, R0, R15 ;  /* 0x0000000000057223 */ /* 0x000fc8000000010f */
[----:B------:R-:W-:-:S07]  /*1220*/  FFMA R5, R5, R4, R0 ;  /* 0x0000000405057223 */ /* 0x000fce0000000000 */
.L_x_13:
[----:B------:R-:W-:Y:S05]  /*1230*/  BSYNC.RECONVERGENT B0 ;  /* 0x0000000000007941 */ /* 0x000fea0003800200 */
.L_x_11:
[----:B------:R-:W-:Y:S01]  /*1240*/  STG.E desc[UR8][R2.64], R5 ;  /* 0x0000000502007986 */ /* 0x000fe2000c101908 */
[----:B------:R-:W-:Y:S05]  /*1250*/  EXIT ;  /* 0x000000000000794d */ /* 0x000fea0003800000 */
        .weak           $__internal_0_$__cuda_sm20_sqrt_rn_f32_slowpath
        .type           $__internal_0_$__cuda_sm20_sqrt_rn_f32_slowpath,@function
        .size           $__internal_0_$__cuda_sm20_sqrt_rn_f32_slowpath,(.L_x_27 - $__internal_0_$__cuda_sm20_sqrt_rn_f32_slowpath)
$__internal_0_$__cuda_sm20_sqrt_rn_f32_slowpath:
[----:B------:R-:W-:-:S13]  /*1260*/  LOP3.LUT P0, RZ, R0, 0x7fffffff, RZ, 0xc0, !PT ;  /* 0x7fffffff00ff7812 */ /* 0x000fda000780c0ff */
[----:B------:R-:W-:Y:S01]  /*1270*/  @!P0 MOV R4, R0 ;  /* 0x0000000000048202 */ /* 0x000fe20000000f00 */
[----:B------:R-:W-:Y:S06]  /*1280*/  @!P0 BRA `(.L_x_14) ;  /* 0x0000000000408947 */ /* 0x000fec0003800000 */
[----:B------:R-:W-:-:S13]  /*1290*/  FSETP.GEU.FTZ.AND P0, PT, R0, RZ, PT ;  /* 0x000000ff0000720b */ /* 0x000fda0003f1e000 */
[----:B------:R-:W-:Y:S01]  /*12a0*/  @!P0 MOV R4, 0x7fffffff ;  /* 0x7fffffff00048802 */ /* 0x000fe20000000f00 */
[----:B------:R-:W-:Y:S06]  /*12b0*/  @!P0 BRA `(.L_x_14) ;  /* 0x0000000000348947 */ /* 0x000fec0003800000 */
[----:B------:R-:W-:-:S13]  /*12c0*/  FSETP.GTU.FTZ.AND P0, PT, |R0|, +INF , PT ;  /* 0x7f8000000000780b */ /* 0x000fda0003f1c200 */
[----:B------:R-:W-:Y:S01]  /*12d0*/  @P0 FADD.FTZ R4, R0, 1 ;  /* 0x3f80000000040421 */ /* 0x000fe20000010000 */
[----:B------:R-:W-:Y:S06]  /*12e0*/  @P0 BRA `(.L_x_14) ;  /* 0x0000000000280947 */ /* 0x000fec0003800000 */
[----:B------:R-:W-:-:S13]  /*12f0*/  FSETP.NEU.FTZ.AND P0, PT, |R0|, +INF , PT ;  /* 0x7f8000000000780b */ /* 0x000fda0003f1d200 */
[----:B------:R-:W-:-:S04]  /*1300*/  @P0 FFMA R5, R0, 1.84467440737095516160e+19, RZ ;  /* 0x5f80000000050823 */ /* 0x000fc800000000ff */
[----:B------:R-:W0:Y:S02]  /*1310*/  @P0 MUFU.RSQ R4, R5 ;  /* 0x0000000500040308 */ /* 0x000e240000001400 */
[----:B0-----:R-:W-:Y:S01]  /*1320*/  @P0 FMUL.FTZ R6, R5, R4 ;  /* 0x0000000405060220 */ /* 0x001fe20000410000 */
[----:B------:R-:W-:Y:S01]  /*1330*/  @P0 FMUL.FTZ R8, R4, 0.5 ;  /* 0x3f00000004080820 */ /* 0x000fe20000410000 */
[----:B------:R-:W-:Y:S02]  /*1340*/  @!P0 MOV R4, R0 ;  /* 0x0000000000048202 */ /* 0x000fe40000000f00 */
[----:B------:R-:W-:-:S04]  /*1350*/  @P0 FADD.FTZ R7, -R6, -RZ ;  /* 0x800000ff06070221 */ /* 0x000fc80000010100 */
[----:B------:R-:W-:-:S04]  /*1360*/  @P0 FFMA R7, R6, R7, R5 ;  /* 0x0000000706070223 */ /* 0x000fc80000000005 */
[----:B------:R-:W-:-:S04]  /*1370*/  @P0 FFMA R7, R7, R8, R6 ;  /* 0x0000000807070223 */ /* 0x000fc80000000006 */
[----:B------:R-:W-:-:S07]  /*1380*/  @P0 FMUL.FTZ R4, R7, 2.3283064365386962891e-10 ;  /* 0x2f80000007040820 */ /* 0x000fce0000410000 */
.L_x_14:
[----:B------:R-:W-:Y:S01]  /*1390*/  HFMA2 R5, -RZ, RZ, 0, 0 ;  /* 0x00000000ff057431 */ /* 0x000fe200000001ff */
[----:B------:R-:W-:Y:S02]  /*13a0*/  MOV R0, R4 ;  /* 0x0000000400007202 */ /* 0x000fe40000000f00 */
[----:B------:R-:W-:-:S04]  /*13b0*/  MOV R4, R9 ;  /* 0x0000000900047202 */ /* 0x000fc80000000f00 */
[----:B------:R-:W-:Y:S05]  /*13c0*/  RET.REL.NODEC R4 `(_Z9kernel_L2PKfPfjm) ;  /* 0xffffffec040c7950 */ /* 0x000fea0003c3ffff */
.L_x_15:
[----:B------:R-:W-:-:S00]  /*13d0*/  BRA `(.L_x_15) ;  /* 0xfffffffc00fc7947 */ /* 0x000fc0000383ffff */
[----:B------:R-:W-:-:S00]  /*13e0*/  NOP ;  /* 0x0000000000007918 */ /* 0x000fc00000000000 */
        /* <DEDUP_REMOVED lines=9> */
.L_x_27:


//--------------------- .text._Z11kernel_fillPffm --------------------------
	.section	.text._Z11kernel_fillPffm,"ax",@progbits
	.align	128
        .global         _Z11kernel_fillPffm
        .type           _Z11kernel_fillPffm,@function
        .size           _Z11kernel_fillPffm,(.L_x_30 - _Z11kernel_fillPffm)
        .other          _Z11kernel_fillPffm,@"STO_CUDA_ENTRY STV_DEFAULT"
_Z11kernel_fillPffm:
.text._Z11kernel_fillPffm:
[----:B------:R-:W-:Y:S01]  /*0000*/  LDC R1, c[0x0][0x37c] ;  /* 0x0000df00ff017b82 */ /* 0x000fe20000000800 */
[----:B------:R-:W0:Y:S07]  /*0010*/  S2R R3, SR_TID.X ;  /* 0x0000000000037919 */ /* 0x000e2e0000002100 */
[----:B------:R-:W0:Y:S01]  /*0020*/  S2UR UR4, SR_CTAID.X ;  /* 0x00000000000479c3 */ /* 0x000e220000002500 */
[----:B------:R-:W1:Y:S07]  /*0030*/  LDCU.64 UR6, c[0x0][0x390] ;  /* 0x00007200ff0677ac */ /* 0x000e6e0008000a00 */
[----:B------:R-:W0:Y:S02]  /*0040*/  LDC R0, c[0x0][0x360] ;  /* 0x0000d800ff007b82 */ /* 0x000e240000000800 */
[----:B0-----:R-:W-:-:S05]  /*0050*/  IMAD R0, R0, UR4, R3 ;  /* 0x0000000400007c24 */ /* 0x001fca000f8e0203 */
[----:B-1----:R-:W-:Y:S02]  /*0060*/  ISETP.GE.U32.AND P0, PT, R0, UR6, PT ;  /* 0x0000000600007c0c */ /* 0x002fe4000bf06070 */
[----:B------:R-:W-:-:S04]  /*0070*/  SHF.R.S32.HI R3, RZ, 0x1f, R0 ;  /* 0x0000001fff037819 */ /* 0x000fc80000011400 */
[----:B------:R-:W-:-:S13]  /*0080*/  ISETP.GE.U32.AND.EX P0, PT, R3, UR7, PT, P0 ;  /* 0x0000000703007c0c */ /* 0x000fda000bf06100 */
[----:B------:R-:W-:Y:S05]  /*0090*/  @P0 EXIT ;  /* 0x000000000000094d */ /* 0x000fea0003800000 */
[----:B------:R-:W0:Y:S01]  /*00a0*/  LDCU.64 UR6, c[0x0][0x380] ;  /* 0x00007000ff0677ac */ /* 0x000e220008000a00 */
[----:B------:R-:W1:Y:S01]  /*00b0*/  LDC R5, c[0x0][0x388] ;  /* 0x0000e200ff057b82 */ /* 0x000e620000000800 */
[----:B------:R-:W1:Y:S01]  /*00c0*/  LDCU.64 UR4, c[0x0][0x358] ;  /* 0x00006b00ff0477ac */ /* 0x000e620008000a00 */
[----:B0-----:R-:W-:-:S04]  /*00d0*/  LEA R2, P0, R0, UR6, 0x2 ;  /* 0x0000000600027c11 */ /* 0x001fc8000f8010ff */
[----:B------:R-:W-:-:S05]  /*00e0*/  LEA.HI.X R3, R0, UR7, R3, 0x2, P0 ;  /* 0x0000000700037c11 */ /* 0x000fca00080f1403 */
[----:B-1----:R-:W-:Y:S01]  /*00f0*/  STG.E desc[UR4][R2.64], R5 ;  /* 0x0000000502007986 */ /* 0x002fe2000c101904 */
[----:B------:R-:W-:Y:S05]  /*0100*/  EXIT ;  /* 0x000000000000794d */ /* 0x000fea0003800000 */
.L_x_16:
        /* <DEDUP_REMOVED lines=15> */
.L_x_30:


//--------------------- .text._Z10kernel_RBSPjPKfm --------------------------
	.section	.text._Z10kernel_RBSPjPKfm,"ax",@progbits
	.align	128
        .global         _Z10kernel_RBSPjPKfm
        .type           _Z10kernel_RBSPjPKfm,@function
        .size           _Z10kernel_RBSPjPKfm,(.L_x_28 - _Z10kernel_RBSPjPKfm)
        .other          _Z10kernel_RBSPjPKfm,@"STO_CUDA_ENTRY STV_DEFAULT"
_Z10kernel_RBSPjPKfm:
.text._Z10kernel_RBSPjPKfm:
        /* <DEDUP_REMOVED lines=11> */
[C---:B------:R-:W-:Y:S02]  /*00b0*/  SHF.L.U32 R3, R2.reuse, 0x2, RZ ;  /* 0x0000000202037819 */ /* 0x040fe400000006ff */
[----:B------:R-:W-:Y:S01]  /*00c0*/  SHF.L.U64.HI R2, R2, 0x2, R5 ;  /* 0x0000000202027819 */ /* 0x000fe20000010205 */
[----:B------:R-:W1:Y:S01]  /*00d0*/  LDCU.64 UR4, c[0x0][0x358] ;  /* 0x00006b00ff0477ac */ /* 0x000e620008000a00 */
[----:B0-----:R-:W-:-:S04]  /*00e0*/  IADD3 R4, P0, PT, R3, UR6, RZ ;  /* 0x0000000603047c10 */ /* 0x001fc8000ff1e0ff */
[----:B------:R-:W-:-:S05]  /*00f0*/  IADD3.X R5, PT, PT, R2, UR7, RZ, P0, !PT ;  /* 0x0000000702057c10 */ /* 0x000fca00087fe4ff */
[----:B-1----:R0:W2:Y:S01]  /*0100*/  LDG.E R4, desc[UR4][R4.64] ;  /* 0x0000000404047981 */ /* 0x0020a2000c1e1900 */
[----:B------:R-:W-:Y:S01]  /*0110*/  FFMA R0, RZ, 1.4426950216293334961, RZ ;  /* 0x3fb8aa3bff007823 */ /* 0x000fe200000000ff */
[----:B------:R-:W-:Y:S03]  /*0120*/  BSSY.RECONVERGENT B0, `(.L_x_17) ;  /* 0x000002a000007945 */ /* 0x000fe60003800200 */
[----:B------:R-:W-:-:S04]  /*0130*/  FADD R0, RZ, R0 ;  /* 0x00000000ff007221 */ /* 0x000fc80000000000 */
[----:B------:R-:W-:-:S04]  /*0140*/  FFMA R0, RZ, RZ, R0 ;  /* 0x000000ffff007223 */ /* 0x000fc80000000000 */
[----:B------:R-:W-:-:S04]  /*0150*/  FFMA R0, RZ, RZ, R0 ;  /* 0x000000ffff007223 */ /* 0x000fc80000000000 */
[----:B------:R-:W-:-:S04]  /*0160*/  FADD R6, R0, -1 ;  /* 0xbf80000000067421 */ /* 0x000fc80000000000 */
[C---:B------:R-:W-:Y:S01]  /*0170*/  FMUL R9, R6.reuse, 2 ;  /* 0x4000000006097820 */ /* 0x040fe20000400000 */
[----:B------:R-:W-:-:S03]  /*0180*/  FADD R7, R6, 1 ;  /* 0x3f80000006077421 */ /* 0x000fc60000000000 */
[----:B------:R-:W0:Y:S01]  /*0190*/  FRND R8, R9 ;  /* 0x0000000900087307 */ /* 0x000e220000201000 */
[----:B------:R-:W-:Y:S01]  /*01a0*/  FADD R7, R0, -R7 ;  /* 0x8000000700077221 */ /* 0x000fe20000000000 */
[----:B------:R-:W-:Y:S01]  /*01b0*/  FFMA R6, R6, 2, -R9 ;  /* 0x4000000006067823 */ /* 0x000fe20000000809 */
[----:B------:R-:W-:Y:S01]  /*01c0*/  HFMA2 R0, -RZ, RZ, 0.64013671875, -15.109375 ;  /* 0x391fcb8eff007431 */ /* 0x000fe200000001ff */
[----:B------:R-:W-:Y:S02]  /*01d0*/  FSETP.GEU.AND P1, PT, R9, RZ, PT ;  /* 0x000000ff0900720b */ /* 0x000fe40003f2e000 */
[----:B------:R-:W-:Y:S01]  /*01e0*/  FFMA R6, R7, 2, R6 ;  /* 0x4000000007067823 */ /* 0x000fe20000000006 */
[----:B0-----:R-:W-:Y:S01]  /*01f0*/  FADD R5, R9, -R8 ;  /* 0x8000000809057221 */ /* 0x001fe20000000000 */
[----:B------:R-:W-:-:S03]  /*0200*/  FSETP.GT.AND P0, PT, R8, RZ, PT ;  /* 0x000000ff0800720b */ /* 0x000fc60003f04000 */
[----:B------:R-:W-:Y:S01]  /*0210*/  FADD R5, R6, R5 ;  /* 0x0000000506057221 */ /* 0x000fe20000000000 */
[----:B------:R-:W-:Y:S01]  /*0220*/  SEL R7, RZ, 0x83000000, P0 ;  /* 0x83000000ff077807 */ /* 0x000fe20000000000 */
[----:B------:R-:W0:Y:S01]  /*0230*/  F2I.NTZ R6, R9 ;  /* 0x0000000900067305 */ /* 0x000e220000203100 */
[----:B------:R-:W-:Y:S01]  /*0240*/  FSETP.GT.AND P0, PT, |R9|, 152, PT ;  /* 0x431800000900780b */ /* 0x000fe20003f04200 */
[----:B------:R-:W-:-:S04]  /*0250*/  FFMA R0, R5, R0, 0.0013391353422775864601 ;  /* 0x3aaf85ed05007423 */ /* 0x000fc80000000000 */
[----:B------:R-:W-:-:S04]  /*0260*/  FFMA R0, R5, R0, 0.0096188392490148544312 ;  /* 0x3c1d985605007423 */ /* 0x000fc80000000000 */
[----:B------:R-:W-:-:S04]  /*0270*/  FFMA R0, R5, R0, 0.055503588169813156128 ;  /* 0x3d6357bb05007423 */ /* 0x000fc80000000000 */
[----:B------:R-:W-:-:S04]  /*0280*/  FFMA R0, R5, R0, 0.24022644758224487305 ;  /* 0x3e75fdec05007423 */ /* 0x000fc80000000000 */
[----:B------:R-:W-:-:S04]  /*0290*/  FFMA R0, R5, R0, 0.69314718246459960938 ;  /* 0x3f31721805007423 */ /* 0x000fc80000000000 */
[----:B------:R-:W-:Y:S01]  /*02a0*/  FFMA R0, R5, R0, 1 ;  /* 0x3f80000005007423 */ /* 0x000fe20000000000 */
[----:B------:R-:W-:Y:S02]  /*02b0*/  IADD3 R5, PT, PT, R7, 0x7f000000, RZ ;  /* 0x7f00000007057810 */ /* 0x000fe40007ffe0ff */
[----:B0-----:R-:W-:-:S03]  /*02c0*/  LEA R7, R6, -R7, 0x17 ;  /* 0x8000000706077211 */ /* 0x001fc600078eb8ff */
[----:B------:R-:W-:-:S04]  /*02d0*/  FMUL R0, R0, R5 ;  /* 0x0000000500007220 */ /* 0x000fc80000400000 */
[----:B------:R-:W-:Y:S01]  /*02e0*/  FMUL R7, R0, R7 ;  /* 0x0000000700077220 */ /* 0x000fe20000400000 */
[----:B------:R-:W-:-:S05]  /*02f0*/  @P0 FSEL R7, RZ, +INF , !P1 ;  /* 0x7f800000ff070808 */ /* 0x000fca0004800000 */
[----:B--2---:R-:W-:-:S04]  /*0300*/  FFMA R0, R4, 2, R7 ;  /* 0x4000000004007823 */ /* 0x004fc80000000007 */
[----:B------:R0:W1:Y:S01]  /*0310*/  MUFU.RSQ R5, R0 ;  /* 0x0000000000057308 */ /* 0x0000620000001400 */
[----:B------:R-:W-:-:S04]  /*0320*/  IADD3 R4, PT, PT, R0, -0xd000000, RZ ;  /* 0xf300000000047810 */ /* 0x000fc80007ffe0ff */
[----:B------:R-:W-:-:S13]  /*0330*/  ISETP.GT.U32.AND P0, PT, R4, 0x727fffff, PT ;  /* 0x727fffff0400780c */ /* 0x000fda0003f04070 */
[----:B01----:R-:W-:Y:S05]  /*0340*/  @!P0 BRA `(.L_x_18) ;  /* 0x00000000000c8947 */ /* 0x003fea0003800000 */
[----:B------:R-:W-:-:S07]  /*0350*/  MOV R9, 0x370 ;  /* 0x0000037000097802 */ /* 0x000fce0000000f00 */
[----:B------:R-:W-:Y:S05]  /*0360*/  CALL.REL.NOINC `($__internal_1_$__cuda_sm20_sqrt_rn_f32_slowpath) ;  /* 0x0000000000507944 */ /* 0x000fea0003c00000 */
[----:B------:R-:W-:Y:S05]  /*0370*/  BRA `(.L_x_19) ;  /* 0x0000000000107947 */ /* 0x000fea0003800000 */
.L_x_18:
[----:B------:R-:W-:Y:S01]  /*0380*/  FMUL.FTZ R7, R0, R5 ;  /* 0x0000000500077220 */ /* 0x000fe20000410000 */
[----:B------:R-:W-:-:S03]  /*0390*/  FMUL.FTZ R5, R5, 0.5 ;  /* 0x3f00000005057820 */ /* 0x000fc60000410000 */
[----:B------:R-:W-:-:S04]  /*03a0*/  FFMA R0, -R7, R7, R0 ;  /* 0x0000000707007223 */ /* 0x000fc80000000100 */
[----:B------:R-:W-:-:S07]  /*03b0*/  FFMA R0, R0, R5, R7 ;  /* 0x0000000500007223 */ /* 0x000fce0000000007 */
.L_x_19:
[----:B------:R-:W-:Y:S05]  /*03c0*/  BSYNC.RECONVERGENT B0 ;  /* 0x0000000000007941 */ /* 0x000fea0003800200 */
.L_x_17:
[C---:B------:R-:W-:Y:S01]  /*03d0*/  FADD R4, -R0.reuse, -0.5 ;  /* 0xbf00000000047421 */ /* 0x040fe20000000100 */
[----:B------:R-:W-:Y:S01]  /*03e0*/  FADD R0, R0, -0.5 ;  /* 0xbf00000000007421 */ /* 0x000fe20000000000 */
[----:B------:R-:W0:Y:S02]  /*03f0*/  LDCU.64 UR6, c[0x0][0x380] ;  /* 0x00007000ff0677ac */ /* 0x000e240008000a00 */
[----:B------:R-:W-:Y:S01]  /*0400*/  FMUL R5, R4, 0.5 ;  /* 0x3f00000004057820 */ /* 0x000fe20000400000 */
[----:B------:R-:W-:-:S03]  /*0410*/  FMUL R7, R0, 0.5 ;  /* 0x3f00000000077820 */ /* 0x000fc60000400000 */
[----:B------:R-:W-:Y:S01]  /*0420*/  FFMA R5, R4, 0.5, R5 ;  /* 0x3f00000004057823 */ /* 0x000fe20000000005 */
[----:B------:R-:W-:-:S05]  /*0430*/  FFMA R0, R0, 0.5, R7 ;  /* 0x3f00000000007823 */ /* 0x000fca0000000007 */
[----:B------:R-:W-:-:S05]  /*0440*/  FMNMX R0, R5, R0, !PT ;  /* 0x0000000005007209 */ /* 0x000fca0007800000 */
[----:B------:R-:W-:Y:S01]  /*0450*/  FADD R0, R0, -1 ;  /* 0xbf80000000007421 */ /* 0x000fe20000000000 */
[----:B0-----:R-:W-:-:S03]  /*0460*/  IADD3 R4, P0, PT, R3, UR6, RZ ;  /* 0x0000000603047c10 */ /* 0x001fc6000ff1e0ff */
[----:B------:R-:W0:Y:S01]  /*0470*/  F2I.U32.CEIL.NTZ R7, R0 ;  /* 0x0000000000077305 */ /* 0x000e22000020b000 */
[----:B------:R-:W-:-:S05]  /*0480*/  IADD3.X R5, PT, PT, R2, UR7, RZ, P0, !PT ;  /* 0x0000000702057c10 */ /* 0x000fca00087fe4ff */
[----:B0-----:R-:W-:Y:S01]  /*0490*/  STG.E desc[UR4][R4.64], R7 ;  /* 0x0000000704007986 */ /* 0x001fe2000c101904 */
[----:B------:R-:W-:Y:S05]  /*04a0*/  EXIT ;  /* 0x000000000000794d */ /* 0x000fea0003800000 */
        .weak           $__internal_1_$__cuda_sm20_sqrt_rn_f32_slowpath
        .type           $__internal_1_$__cuda_sm20_sqrt_rn_f32_slowpath,@function
        .size           $__internal_1_$__cuda_sm20_sqrt_rn_f32_slowpath,(.L_x_28 - $__internal_1_$__cuda_sm20_sqrt_rn_f32_slowpath)
$__internal_1_$__cuda_sm20_sqrt_rn_f32_slowpath:
        /* <DEDUP_REMOVED lines=19> */
.L_x_20:
[----:B------:R-:W-:Y:S01]  /*05e0*/  HFMA2 R5, -RZ, RZ, 0, 0 ;  /* 0x00000000ff057431 */ /* 0x000fe200000001ff */
[----:B------:R-:W-:Y:S02]  /*05f0*/  MOV R0, R4 ;  /* 0x0000000400007202 */ /* 0x000fe40000000f00 */
[----:B------:R-:W-:-:S04]  /*0600*/  MOV R4, R9 ;  /* 0x0000000900047202 */ /* 0x000fc80000000f00 */
[----:B------:R-:W-:Y:S05]  /*0610*/  RET.REL.NODEC R4 `(_Z10kernel_RBSPjPKfm) ;  /* 0xfffffff804787950 */ /* 0x000fea0003c3ffff */
.L_x_21:
        /* <DEDUP_REMOVED lines=14> */
.L_x_28:


//--------------------- .text._Z12kernel_BLX_aPKfS0_PffffPKjm --------------------------
	.section	.text._Z12kernel_BLX_aPKfS0_PffffPKjm,"ax",@progbits
	.align	128
        .global         _Z12kernel_BLX_aPKfS0_PffffPKjm
        .type           _Z12kernel_BLX_aPKfS0_PffffPKjm,@function
        .size           _Z12kernel_BLX_aPKfS0_PffffPKjm,(.L_x_32 - _Z12kernel_BLX_aPKfS0_PffffPKjm)
        .other          _Z12kernel_BLX_aPKfS0_PffffPKjm,@"STO_CUDA_ENTRY STV_DEFAULT"
_Z12kernel_BLX_aPKfS0_PffffPKjm:
.text._Z12kernel_BLX_aPKfS0_PffffPKjm:
        /* <DEDUP_REMOVED lines=10> */
[----:B------:R-:W0:Y:S01]  /*00a0*/  LDCU.128 UR8, c[0x0][0x380] ;  /* 0x00007000ff0877ac */ /* 0x000e220008000c00 */
[C---:B------:R-:W-:Y:S01]  /*00b0*/  IMAD.SHL.U32 R15, R0.reuse, 0x4, RZ ;  /* 0x00000004000f7824 */ /* 0x040fe200078e00ff */
[----:B------:R-:W-:Y:S01]  /*00c0*/  SHF.L.U64.HI R14, R0, 0x2, R3 ;  /* 0x00000002000e7819 */ /* 0x000fe20000010203 */
[----:B------:R-:W1:Y:S01]  /*00d0*/  LDC.64 R4, c[0x0][0x390] ;  /* 0x0000e400ff047b82 */ /* 0x000e620000000a00 */
[----:B------:R-:W2:Y:S01]  /*00e0*/  LDCU.64 UR6, c[0x0][0x3a8] ;  /* 0x00007500ff0677ac */ /* 0x000ea20008000a00 */
[----:B------:R-:W3:Y:S06]  /*00f0*/  LDCU.64 UR4, c[0x0][0x358] ;  /* 0x00006b00ff0477ac */ /* 0x000eec0008000a00 */
[----:B------:R-:W4:Y:S01]  /*0100*/  LDC.64 R2, c[0x0][0x398] ;  /* 0x0000e600ff027b82 */ /* 0x000f220000000a00 */
[----:B0-----:R-:W-:-:S02]  /*0110*/  IADD3 R8, P1, PT, R15, UR10, RZ ;  /* 0x0000000a0f087c10 */ /* 0x001fc4000ff3e0ff */
[C---:B------:R-:W-:Y:S02]  /*0120*/  IADD3 R6, P0, PT, R15.reuse, UR8, RZ ;  /* 0x000000080f067c10 */ /* 0x040fe4000ff1e0ff */
[C---:B------:R-:W-:Y:S02]  /*0130*/  IADD3.X R9, PT, PT, R14.reuse, UR11, RZ, P1, !PT ;  /* 0x0000000b0e097c10 */ /* 0x040fe40008ffe4ff */
[C---:B------:R-:W-:Y:S02]  /*0140*/  IADD3.X R7, PT, PT, R14.reuse, UR9, RZ, P0, !PT ;  /* 0x000000090e077c10 */ /* 0x040fe400087fe4ff */
[----:B--2---:R-:W-:Y:S01]  /*0150*/  IADD3 R10, P0, PT, R15, UR6, RZ ;  /* 0x000000060f0a7c10 */ /* 0x004fe2000ff1e0ff */
[----:B------:R-:W0:Y:S01]  /*0160*/  LDCU UR6, c[0x0][0x3a0] ;  /* 0x00007400ff0677ac */ /* 0x000e220008000800 */
[----:B---3--:R-:W2:Y:S04]  /*0170*/  LDG.E R9, desc[UR4][R8.64] ;  /* 0x0000000408097981 */ /* 0x008ea8000c1e1900 */
[----:B------:R-:W2:Y:S01]  /*0180*/  LDG.E R6, desc[UR4][R6.64] ;  /* 0x0000000406067981 */ /* 0x000ea2000c1e1900 */
[----:B------:R-:W-:-:S05]  /*0190*/  IADD3.X R11, PT, PT, R14, UR7, RZ, P0, !PT ;  /* 0x000000070e0b7c10 */ /* 0x000fca00087fe4ff */
[----:B------:R-:W3:Y:S01]  /*01a0*/  LDG.E R10, desc[UR4][R10.64] ;  /* 0x000000040a0a7981 */ /* 0x000ee2000c1e1900 */
[----:B-1----:R-:W-:-:S05]  /*01b0*/  IADD3 R4, P1, PT, R15, R4, RZ ;  /* 0x000000040f047210 */ /* 0x002fca0007f3e0ff */
[----:B------:R-:W-:Y:S01]  /*01c0*/  IMAD.X R5, R14, 0x1, R5, P1 ;  /* 0x000000010e057824 */ /* 0x000fe200008e0605 */
[CC--:B--2---:R-:W-:Y:S01]  /*01d0*/  FMNMX R0, R6.reuse, R9.reuse, PT ;  /* 0x0000000906007209 */ /* 0x0c4fe20003800000 */
[C---:B------:R-:W-:Y:S01]  /*01e0*/  FADD R13, R6.reuse, -R9 ;  /* 0x80000009060d7221 */ /* 0x040fe20000000000 */
[----:B------:R-:W-:-:S03]  /*01f0*/  FMNMX R12, R6, R9, !PT ;  /* 0x00000009060c7209 */ /* 0x000fc60007800000 */
[C---:B0-----:R-:W-:Y:S02]  /*0200*/  FFMA R0, -|R13|.reuse, UR6, R0 ;  /* 0x000000060d007c23 */ /* 0x041fe40008000300 */
[----:B------:R-:W-:Y:S01]  /*0210*/  FFMA R13, |R13|, UR6, R12 ;  /* 0x000000060d0d7c23 */ /* 0x000fe2000800020c */
[----:B---3--:R-:W-:-:S03]  /*0220*/  I2FP.F32.U32 R6, R10 ;  /* 0x0000000a00067245 */ /* 0x008fc60000201000 */
[----:B------:R-:W-:-:S04]  /*0230*/  FADD R13, -R0, R13 ;  /* 0x0000000d000d7221 */ /* 0x000fc80000000100 */
[----:B------:R-:W-:-:S04]  /*0240*/  FMUL R13, R13, R6 ;  /* 0x000000060d0d7220 */ /* 0x000fc80000400000 */
[----:B------:R-:W-:-:S05]  /*0250*/  FFMA R13, R13, 2.3283064365386962891e-10, R0 ;  /* 0x2f8000000d0d7823 */ /* 0x000fca0000000000 */
[----:B----4-:R-:W-:-:S04]  /*0260*/  FSETP.GEU.AND P0, PT, R13, R2, PT ;  /* 0x000000020d00720b */ /* 0x010fc80003f0e000 */
[----:B------:R-:W-:-:S04]  /*0270*/  FSEL R2, R13, R2, P0 ;  /* 0x000000020d027208 */ /* 0x000fc80000000000 */
[----:B------:R-:W-:Y:S01]  /*0280*/  FSETP.GT.AND P0, PT, R2, R3, PT ;  /* 0x000000030200720b */ /* 0x000fe20003f04000 */
[----:B------:R0:W-:-:S12]  /*0290*/  STG.E desc[UR4][R4.64], R2 ;  /* 0x0000000204007986 */ /* 0x0001d8000c101904 */
[----:B0-----:R-:W-:Y:S05]  /*02a0*/  @!P0 EXIT ;  /* 0x000000000000894d */ /* 0x001fea0003800000 */
[----:B------:R-:W-:Y:S01]  /*02b0*/  STG.E desc[UR4][R4.64], R3 ;  /* 0x0000000304007986 */ /* 0x000fe2000c101904 */
[----:B------:R-:W-:Y:S05]  /*02c0*/  EXIT ;  /* 0x000000000000794d */ /* 0x000fea0003800000 */
.L_x_22:
        /* <DEDUP_REMOVED lines=11> */
.L_x_32:


//--------------------- .text._Z12kernel_scalePvffm --------------------------
	.section	.text._Z12kernel_scalePvffm,"ax",@progbits
	.align	128
        .global         _Z12kernel_scalePvffm
        .type           _Z12kernel_scalePvffm,@function
        .size           _Z12kernel_scalePvffm,(.L_x_33 - _Z12kernel_scalePvffm)
        .other          _Z12kernel_scalePvffm,@"STO_CUDA_ENTRY STV_DEFAULT"
_Z12kernel_scalePvffm:
.text._Z12kernel_scalePvffm:
        /* <DEDUP_REMOVED lines=10> */
[----:B------:R-:W0:Y:S01]  /*00a0*/  LDC.64 R4, c[0x0][0x380] ;  /* 0x0000e000ff047b82 */ /* 0x000e220000000a00 */
[----:B------:R-:W1:Y:S07]  /*00b0*/  LDCU.64 UR4, c[0x0][0x358] ;  /* 0x00006b00ff0477ac */ /* 0x000e6e0008000a00 */
[----:B------:R-:W2:Y:S01]  /*00c0*/  LDC.64 R6, c[0x0][0x388] ;  /* 0x0000e200ff067b82 */ /* 0x000ea20000000a00 */
[----:B0-----:R-:W-:-:S04]  /*00d0*/  LEA R2, P0, R0, R4, 0x2 ;  /* 0x0000000400027211 */ /* 0x001fc800078010ff */
[----:B------:R-:W-:-:S05]  /*00e0*/  LEA.HI.X R3, R0, R5, R3, 0x2, P0 ;  /* 0x0000000500037211 */ /* 0x000fca00000f1403 */
[----:B-1----:R-:W3:Y:S02]  /*00f0*/  LDG.E R0, desc[UR4][R2.64] ;  /* 0x0000000402007981 */ /* 0x002ee4000c1e1900 */
[----:B---3--:R-:W-:Y:S01]  /*0100*/  I2FP.F32.U32 R5, R0 ;  /* 0x0000000000057245 */ /* 0x008fe20000201000 */
[----:B--2---:R-:W-:-:S04]  /*0110*/  FADD R0, R7, -R6 ;  /* 0x8000000607007221 */ /* 0x004fc80000000000 */
[----:B------:R-:W-:-:S04]  /*0120*/  FMUL R5, R0, R5 ;  /* 0x0000000500057220 */ /* 0x000fc80000400000 */
[----:B------:R-:W-:-:S05]  /*0130*/  FFMA R5, R5, 2.3283064365386962891e-10, R6 ;  /* 0x2f80000005057823 */ /* 0x000fca0000000006 */
[----:B------:R-:W-:Y:S01]  /*0140*/  STG.E desc[UR4][R2.64], R5 ;  /* 0x0000000502007986 */ /* 0x000fe2000c101904 */
[----:B------:R-:W-:Y:S05]  /*0150*/  EXIT ;  /* 0x000000000000794d */ /* 0x000fea0003800000 */
.L_x_23:
        /* <DEDUP_REMOVED lines=10> */
.L_x_33:


//--------------------- .text._Z16kernel_LeakyReLUPfm --------------------------
	.section	.text._Z16kernel_LeakyReLUPfm,"ax",@progbits
	.align	128
        .global         _Z16kernel_LeakyReLUPfm
        .type           _Z16kernel_LeakyReLUPfm,@function
        .size           _Z16kernel_LeakyReLUPfm,(.L_x_34 - _Z16kernel_LeakyReLUPfm)
        .other          _Z16kernel_LeakyReLUPfm,@"STO_CUDA_ENTRY STV_DEFAULT"
_Z16kernel_LeakyReLUPfm:
.text._Z16kernel_LeakyReLUPfm:
        /* <DEDUP_REMOVED lines=11> */
[----:B------:R-:W1:Y:S01]  /*00b0*/  LDCU.64 UR4, c[0x0][0x358] ;  /* 0x00006b00ff0477ac */ /* 0x000e620008000a00 */
[----:B0-----:R-:W-:-:S04]  /*00c0*/  LEA R2, P0, R0, UR6, 0x2 ;  /* 0x0000000600027c11 */ /* 0x001fc8000f8010ff */
[----:B------:R-:W-:-:S05]  /*00d0*/  LEA.HI.X R3, R0, UR7, R3, 0x2, P0 ;  /* 0x0000000700037c11 */ /* 0x000fca00080f1403 */
[----:B-1----:R-:W2:Y:S02]  /*00e0*/  LDG.E R0, desc[UR4][R2.64] ;  /* 0x0000000402007981 */ /* 0x002ea4000c1e1900 */
[----:B--2---:R-:W-:-:S13]  /*00f0*/  FSETP.GEU.AND P0, PT, R0, RZ, PT ;  /* 0x000000ff0000720b */ /* 0x004fda0003f0e000 */
[----:B------:R-:W-:Y:S05]  /*0100*/  @P0 EXIT ;  /* 0x000000000000094d */ /* 0x000fea0003800000 */
[----:B------:R-:W-:-:S05]  /*0110*/  FMUL R5, R0, 0.0099999997764825820923 ;  /* 0x3c23d70a00057820 */ /* 0x000fca0000400000 */
[----:B------:R-:W-:Y:S01]  /*0120*/  STG.E desc[UR4][R2.64], R5 ;  /* 0x0000000502007986 */ /* 0x000fe2000c101904 */
[----:B------:R-:W-:Y:S05]  /*0130*/  EXIT ;  /* 0x000000000000794d */ /* 0x000fea0003800000 */
.L_x_24:
        /* <DEDUP_REMOVED lines=12> */
.L_x_34:


//--------------------- .text._Z11kernel_ReLUPfm  --------------------------
	.section	.text._Z11kernel_ReLUPfm,"ax",@progbits
	.align	128
        .global         _Z11kernel_ReLUPfm
        .type           _Z11kernel_ReLUPfm,@function
        .size           _Z11kernel_ReLUPfm,(.L_x_35 - _Z11kernel_ReLUPfm)
        .other          _Z11kernel_ReLUPfm,@"STO_CUDA_ENTRY STV_DEFAULT"
_Z11kernel_ReLUPfm:
.text._Z11kernel_ReLUPfm:
        /* <DEDUP_REMOVED lines=15> */
[----:B--2---:R-:W-:-:S05]  /*00f0*/  FMNMX R5, RZ, R0, !PT ;  /* 0x00000000ff057209 */ /* 0x004fca0007800000 */
[----:B------:R-:W-:Y:S01]  /*0100*/  STG.E desc[UR4][R2.64], R5 ;  /* 0x0000000502007986 */ /* 0x000fe2000c101904 */
[----:B------:R-:W-:Y:S05]  /*0110*/  EXIT ;  /* 0x000000000000794d */ /* 0x000fea0003800000 */
.L_x_25:
        /* <DEDUP_REMOVED lines=14> */
.L_x_35:


//--------------------- .text._Z11kernel_tanhPfm  --------------------------
	.section	.text._Z11kernel_tanhPfm,"ax",@progbits
	.align	128
        .global         _Z11kernel_tanhPfm
        .type           _Z11kernel_tanhPfm,@function
        .size           _Z11kernel_tanhPfm,(.L_x_36 - _Z11kernel_tanhPfm)
        .other          _Z11kernel_tanhPfm,@"STO_CUDA_ENTRY STV_DEFAULT"
_Z11kernel_tanhPfm:
.text._Z11kernel_tanhPfm:
        /* <DEDUP_REMOVED lines=14> */
[----:B-1----:R-:W2:Y:S01]  /*00e0*/  LDG.E R4, desc[UR4][R2.64] ;  /* 0x0000000402047981 */ /* 0x002ea2000c1e1900 */
[----:B------:R-:W-:Y:S01]  /*00f0*/  HFMA2 R8, -RZ, RZ, 1.125, -9232 ;  /* 0x3c80f082ff087431 */ /* 0x000fe200000001ff */
[----:B------:R-:W-:Y:S01]  /*0100*/  MOV R6, 0x3f800000 ;  /* 0x3f80000000067802 */ /* 0x000fe20000000f00 */
[C---:B--2---:R-:W-:Y:S01]  /*0110*/  FMUL R0, |R4|.reuse, 2.8853900432586669922 ;  /* 0x4038aa3b04007820 */ /* 0x044fe20000400200 */
[C---:B------:R-:W-:Y:S01]  /*0120*/  FMUL R9, R4.reuse, R4 ;  /* 0x0000000404097220 */ /* 0x040fe20000400000 */
[C---:B------:R-:W-:Y:S02]  /*0130*/  FSETP.GE.AND P1, PT, |R4|.reuse, 0.60000002384185791016, PT ;  /* 0x3f19999a0400780b */ /* 0x040fe40003f26200 */
[----:B------:R-:W-:Y:S01]  /*0140*/  FSETP.GE.AND P0, PT, |R4|, 9.010913848876953125, PT ;  /* 0x41102cb40400780b */ /* 0x000fe20003f06200 */
[C---:B------:R-:W-:Y:S01]  /*0150*/  FFMA R8, R9.reuse, R8, -0.052303962409496307373 ;  /* 0xbd563cae09087423 */ /* 0x040fe20000000008 */
[----:B------:R-:W0:Y:S03]  /*0160*/  MUFU.EX2 R0, R0 ;  /* 0x0000000000007308 */ /* 0x000e260000000800 */
[----:B------:R-:W-:Y:S01]  /*0170*/  FFMA R8, R9, R8, 0.1331529766321182251 ;  /* 0x3e08594109087423 */ /* 0x000fe20000000008 */
[----:B0-----:R-:W-:-:S03]  /*0180*/  FADD R5, R0, 1 ;  /* 0x3f80000000057421 */ /* 0x001fc60000000000 */
[----:B------:R-:W-:-:S04]  /*0190*/  FFMA R0, R9, R8, -0.33332768082618713379 ;  /* 0xbeaaa9ed09007423 */ /* 0x000fc80000000008 */
[----:B------:R-:W-:Y:S01]  /*01a0*/  FFMA R9, R9, R0, RZ ;  /* 0x0000000009097223 */ /* 0x000fe200000000ff */
[----:B------:R-:W0:Y:S02]  /*01b0*/  MUFU.RCP R5, R5 ;  /* 0x0000000500057308 */ /* 0x000e240000001000 */
[----:B0-----:R-:W-:-:S05]  /*01c0*/  FFMA R6, R5, -2, R6 ;  /* 0xc000000005067823 */ /* 0x001fca0000000006 */
[----:B------:R-:W-:-:S04]  /*01d0*/  FSEL R7, R6, 1, !P0 ;  /* 0x3f80000006077808 */ /* 0x000fc80004000000 */
[--C-:B------:R-:W-:Y:S01]  /*01e0*/  LOP3.LUT R7, R7, 0x80000000, R4.reuse, 0xb8, !PT ;  /* 0x8000000007077812 */ /* 0x100fe200078eb804 */
[----:B------:R-:W-:-:S05]  /*01f0*/  @!P1 FFMA R7, R4, R9, R4 ;  /* 0x0000000904079223 */ /* 0x000fca0000000004 */
[----:B------:R-:W-:Y:S01]  /*0200*/  STG.E desc[UR4][R2.64], R7 ;  /* 0x0000000702007986 */ /* 0x000fe2000c101904 */
[----:B------:R-:W-:Y:S05]  /*0210*/  EXIT ;  /* 0x000000000000794d */ /* 0x000fea0003800000 */
.L_x_26:
        /* <DEDUP_REMOVED lines=14> */
.L_x_36:


//--------------------- .nv.shared.reserved.0     --------------------------
	.section	.nv.shared.reserved.0,"aw",@nobits
	.weak		__nv_reservedSMEM_offset_0_alias
	.size		__nv_reservedSMEM_offset_0_alias, 0, 64
	.other		__nv_reservedSMEM_offset_0_alias,@"STO_CUDA_RESERVED_SHARED STV_DEFAULT"
__nv_reservedSMEM_offset_0_alias:
	.zero		0
	.zero		64


//--------------------- .nv.constant0._Z9kernel_L2PKfPfjm --------------------------
	.section	.nv.constant0._Z9kernel_L2PKfPfjm,"a",@progbits
	.sectionflags	@""
	.align	4
.nv.constant0._Z9kernel_L2PKfPfjm:
	.zero		928


//--------------------- .nv.constant0._Z11kernel_fillPffm --------------------------
	.section	.nv.constant0._Z11kernel_fillPffm,"a",@progbits
	.sectionflags	@""
	.align	4
.nv.constant0._Z11kernel_fillPffm:
	.zero		920


//--------------------- .nv.constant0._Z10kernel_RBSPjPKfm --------------------------
	.section	.nv.constant0._Z10kernel_RBSPjPKfm,"a",@progbits
	.sectionflags	@""
	.align	4
.nv.constant0._Z10kernel_RBSPjPKfm:
	.zero		920


//--------------------- .nv.constant0._Z12kernel_BLX_aPKfS0_PffffPKjm --------------------------
	.section	.nv.constant0._Z12kernel_BLX_aPKfS0_PffffPKjm,"a",@progbits
	.sectionflags	@""
	.align	4
.nv.constant0._Z12kernel_BLX_aPKfS0_PffffPKjm:
	.zero		952


//--------------------- .nv.constant0._Z12kernel_scalePvffm --------------------------
	.section	.nv.constant0._Z12kernel_scalePvffm,"a",@progbits
	.sectionflags	@""
	.align	4
.nv.constant0._Z12kernel_scalePvffm:
	.zero		920


//--------------------- .nv.constant0._Z16kernel_LeakyReLUPfm --------------------------
	.section	.nv.constant0._Z16kernel_LeakyReLUPfm,"a",@progbits
	.sectionflags	@""
	.align	4
.nv.constant0._Z16kernel_LeakyReLUPfm:
	.zero		912


//--------------------- .nv.constant0._Z11kernel_ReLUPfm --------------------------
	.section	.nv.constant0._Z11kernel_ReLUPfm,"a",@progbits
	.sectionflags	@""
	.align	4
.nv.constant0._Z11kernel_ReLUPfm:
	.zero		912


//--------------------- .nv.constant0._Z11kernel_tanhPfm --------------------------
	.section	.nv.constant0._Z11kernel_tanhPfm,"a",@progbits
	.sectionflags	@""
	.align	4
.nv.constant0._Z11kernel_tanhPfm:
	.zero		912


//--------------------- SYMBOLS --------------------------

	.type		.nv.reservedSmem.offset0,@object
	.size		.nv.reservedSmem.offset0,0x4
